//
// Generated by NVIDIA NVVM Compiler
//
// Compiler Build ID: CL-36424714
// Cuda compilation tools, release 13.0, V13.0.88
// Based on NVVM 20.0.0
//

.version 9.0
.target sm_100
.address_size 64

.global .align 4 .b8 __cudart_i2opi_f[24] = {65, 144, 67, 60, 153, 149, 98, 219, 192, 221, 52, 245, 209, 87, 39, 252, 41, 21, 68, 78, 110, 131, 249, 162};

.func  (.param .b32 func_retval0) _Z10legendreupiififf(
	.param .b32 _Z10legendreupiififf_param_0,
	.param .b32 _Z10legendreupiififf_param_1,
	.param .b32 _Z10legendreupiififf_param_2,
	.param .b32 _Z10legendreupiififf_param_3,
	.param .b32 _Z10legendreupiififf_param_4,
	.param .b32 _Z10legendreupiififf_param_5
)
{
	.reg .pred 	%p<37>;
	.reg .b32 	%r<125>;
	.reg .b32 	%f<172>;
	.reg .b64 	%fd<28>;

	ld.param.u32 	%r38, [_Z10legendreupiififf_param_0];
	ld.param.u32 	%r2, [_Z10legendreupiififf_param_1];
	ld.param.f32 	%f52, [_Z10legendreupiififf_param_2];
	ld.param.u32 	%r113, [_Z10legendreupiififf_param_3];
	ld.param.f32 	%f148, [_Z10legendreupiififf_param_4];
	ld.param.f32 	%f3, [_Z10legendreupiififf_param_5];
	add.s32 	%r1, %r38, -1;
	mul.f32 	%f55, %f52, %f52;
	mov.f32 	%f56, 0f3F800000;
	sub.f32 	%f1, %f56, %f55;
$L__BB0_1:
	abs.s32 	%r4, %r2;
	setp.eq.s32 	%p1, %r113, %r4;
	@%p1 bra 	$L__BB0_3;
	mul.lo.s32 	%r5, %r2, %r2;
	cvt.rn.f64.u32 	%fd1, %r5;
	mov.u32 	%r124, %r113;
	bra.uni 	$L__BB0_47;
$L__BB0_3:
	setp.lt.s32 	%p6, %r113, 1;
	mov.f32 	%f152, 0f3F800000;
	@%p6 bra 	$L__BB0_12;
	and.b32  	%r7, %r113, 3;
	setp.lt.u32 	%p7, %r113, 4;
	mov.f32 	%f152, 0f3F800000;
	mov.b32 	%r114, 2;
	@%p7 bra 	$L__BB0_8;
	and.b32  	%r46, %r113, 2147483644;
	neg.s32 	%r115, %r46;
	mov.f32 	%f152, 0f3F800000;
	mov.b32 	%r116, 4;
$L__BB0_6:
	add.s32 	%r47, %r116, -2;
	add.s32 	%r48, %r116, -1;
	div.u32 	%r49, %r48, %r47;
	cvt.rn.f32.u32 	%f80, %r49;
	mul.f32 	%f81, %f152, %f80;
	add.s32 	%r50, %r116, 5;
	add.s32 	%r51, %r116, 1;
	div.u32 	%r52, %r51, %r116;
	cvt.rn.f32.u32 	%f82, %r52;
	mul.f32 	%f83, %f81, %f82;
	add.s32 	%r53, %r116, 2;
	add.s32 	%r54, %r116, 3;
	div.u32 	%r55, %r54, %r53;
	cvt.rn.f32.u32 	%f84, %r55;
	mul.f32 	%f85, %f83, %f84;
	add.s32 	%r56, %r116, 4;
	div.u32 	%r57, %r50, %r56;
	cvt.rn.f32.u32 	%f86, %r57;
	mul.f32 	%f152, %f85, %f86;
	add.s32 	%r116, %r116, 8;
	add.s32 	%r115, %r115, 4;
	setp.eq.s32 	%p8, %r115, 0;
	@%p8 bra 	$L__BB0_7;
	bra.uni 	$L__BB0_6;
$L__BB0_7:
	add.s32 	%r114, %r116, -2;
$L__BB0_8:
	setp.eq.s32 	%p9, %r7, 0;
	@%p9 bra 	$L__BB0_12;
	add.s32 	%r58, %r114, 1;
	div.u32 	%r59, %r58, %r114;
	cvt.rn.f32.u32 	%f87, %r59;
	mul.f32 	%f152, %f152, %f87;
	setp.eq.s32 	%p10, %r7, 1;
	@%p10 bra 	$L__BB0_12;
	add.s32 	%r60, %r114, 2;
	add.s32 	%r61, %r114, 3;
	div.u32 	%r62, %r61, %r60;
	cvt.rn.f32.u32 	%f88, %r62;
	mul.f32 	%f152, %f152, %f88;
	setp.eq.s32 	%p11, %r7, 2;
	@%p11 bra 	$L__BB0_12;
	add.s32 	%r63, %r114, 4;
	add.s32 	%r64, %r114, 5;
	div.u32 	%r65, %r64, %r63;
	cvt.rn.f32.u32 	%f89, %r65;
	mul.f32 	%f152, %f152, %f89;
$L__BB0_12:
	setp.gt.s32 	%p12, %r113, 0;
	and.b32  	%r66, %r113, 1;
	setp.eq.b32 	%p13, %r66, 1;
	selp.f32 	%f91, 0fBF800000, 0f3F800000, %p12;
	selp.f32 	%f10, %f91, 0f3F800000, %p13;
	sqrt.rn.f32 	%f11, %f152;
	mov.f32 	%f157, 0f3F800000;
	@%p12 bra 	$L__BB0_13;
	bra.uni 	$L__BB0_19;
$L__BB0_13:
	and.b32  	%r15, %r113, 3;
	setp.lt.u32 	%p14, %r113, 4;
	mov.f32 	%f157, 0f3F800000;
	@%p14 bra 	$L__BB0_16;
	and.b32  	%r16, %r113, 2147483644;
	mov.b32 	%r117, 0;
	mov.f32 	%f157, 0f3F800000;
$L__BB0_15:
	mul.f32 	%f95, %f1, %f157;
	mul.f32 	%f96, %f1, %f95;
	mul.f32 	%f97, %f1, %f96;
	mul.f32 	%f157, %f1, %f97;
	add.s32 	%r117, %r117, 4;
	setp.ne.s32 	%p15, %r117, %r16;
	@%p15 bra 	$L__BB0_15;
$L__BB0_16:
	setp.eq.s32 	%p16, %r15, 0;
	@%p16 bra 	$L__BB0_19;
	mul.f32 	%f157, %f1, %f157;
	setp.eq.s32 	%p17, %r15, 1;
	@%p17 bra 	$L__BB0_19;
	mul.f32 	%f98, %f1, %f157;
	setp.eq.s32 	%p18, %r15, 2;
	mul.f32 	%f99, %f1, %f98;
	selp.f32 	%f157, %f98, %f99, %p18;
$L__BB0_19:
	sqrt.rn.f32 	%f21, %f157;
	mul.f32 	%f100, %f10, %f11;
	mul.f32 	%f171, %f100, %f21;
	setp.gt.s32 	%p19, %r2, -1;
	@%p19 bra 	$L__BB0_27;
	setp.lt.s32 	%p20, %r113, 1;
	mov.f32 	%f160, 0f3F800000;
	@%p20 bra 	$L__BB0_26;
	shl.b32 	%r69, %r113, 1;
	max.s32 	%r70, %r69, 2;
	add.s32 	%r19, %r70, -1;
	setp.lt.s32 	%p21, %r69, 5;
	mov.f32 	%f159, 0f3F800000;
	mov.b32 	%r119, 2;
	@%p21 bra 	$L__BB0_24;
	and.b32  	%r20, %r19, -4;
	mov.f32 	%f159, 0f3F800000;
	mov.b32 	%r119, 2;
$L__BB0_23:
	cvt.rn.f32.u32 	%f104, %r119;
	mul.f32 	%f105, %f159, %f104;
	add.s32 	%r72, %r119, 1;
	cvt.rn.f32.u32 	%f106, %r72;
	mul.f32 	%f107, %f105, %f106;
	add.s32 	%r73, %r119, 2;
	cvt.rn.f32.u32 	%f108, %r73;
	mul.f32 	%f109, %f107, %f108;
	add.s32 	%r74, %r119, 3;
	cvt.rn.f32.u32 	%f110, %r74;
	mul.f32 	%f159, %f109, %f110;
	add.s32 	%r119, %r119, 4;
	setp.ne.s32 	%p22, %r73, %r20;
	@%p22 bra 	$L__BB0_23;
$L__BB0_24:
	cvt.rn.f32.u32 	%f111, %r119;
	mul.f32 	%f160, %f159, %f111;
	and.b32  	%r75, %r19, 3;
	setp.eq.s32 	%p23, %r75, 1;
	@%p23 bra 	$L__BB0_26;
	add.s32 	%r76, %r119, 1;
	cvt.rn.f32.u32 	%f112, %r76;
	mul.f32 	%f113, %f160, %f112;
	add.s32 	%r77, %r119, 2;
	cvt.rn.f32.u32 	%f114, %r77;
	mul.f32 	%f160, %f113, %f114;
$L__BB0_26:
	div.rn.f32 	%f115, %f10, %f160;
	mul.f32 	%f171, %f171, %f115;
$L__BB0_27:
	setp.eq.s32 	%p24, %r113, %r38;
	@%p24 bra 	$L__BB0_51;
	add.s32 	%r24, %r113, 1;
	setp.lt.s32 	%p25, %r113, 0;
	mov.f32 	%f165, 0f3F800000;
	@%p25 bra 	$L__BB0_37;
	and.b32  	%r25, %r24, 3;
	setp.lt.u32 	%p26, %r113, 3;
	mov.f32 	%f165, 0f3F800000;
	mov.b32 	%r121, 2;
	@%p26 bra 	$L__BB0_33;
	and.b32  	%r26, %r24, -4;
	mov.f32 	%f165, 0f3F800000;
	mov.b32 	%r120, 1;
$L__BB0_31:
	shl.b32 	%r80, %r120, 1;
	or.b32  	%r81, %r80, 1;
	div.u32 	%r82, %r81, %r80;
	cvt.rn.f32.u32 	%f120, %r82;
	mul.f32 	%f121, %f165, %f120;
	add.s32 	%r83, %r80, 2;
	add.s32 	%r84, %r80, 3;
	div.u32 	%r85, %r84, %r83;
	cvt.rn.f32.u32 	%f122, %r85;
	mul.f32 	%f123, %f121, %f122;
	add.s32 	%r86, %r80, 4;
	add.s32 	%r87, %r80, 5;
	div.u32 	%r88, %r87, %r86;
	cvt.rn.f32.u32 	%f124, %r88;
	mul.f32 	%f125, %f123, %f124;
	add.s32 	%r89, %r80, 6;
	add.s32 	%r90, %r80, 7;
	div.u32 	%r91, %r90, %r89;
	cvt.rn.f32.u32 	%f126, %r91;
	mul.f32 	%f165, %f125, %f126;
	sub.s32 	%r120, %r86, %r120;
	add.s32 	%r92, %r120, -1;
	setp.ne.s32 	%p27, %r92, %r26;
	@%p27 bra 	$L__BB0_31;
	shl.b32 	%r121, %r120, 1;
$L__BB0_33:
	setp.eq.s32 	%p28, %r25, 0;
	@%p28 bra 	$L__BB0_37;
	add.s32 	%r93, %r121, 1;
	div.u32 	%r94, %r93, %r121;
	cvt.rn.f32.u32 	%f127, %r94;
	mul.f32 	%f165, %f165, %f127;
	setp.eq.s32 	%p29, %r25, 1;
	@%p29 bra 	$L__BB0_37;
	add.s32 	%r95, %r121, 2;
	add.s32 	%r96, %r121, 3;
	div.u32 	%r97, %r96, %r95;
	cvt.rn.f32.u32 	%f128, %r97;
	mul.f32 	%f165, %f165, %f128;
	setp.eq.s32 	%p30, %r25, 2;
	@%p30 bra 	$L__BB0_37;
	add.s32 	%r98, %r121, 4;
	add.s32 	%r99, %r121, 5;
	div.u32 	%r100, %r99, %r98;
	cvt.rn.f32.u32 	%f129, %r100;
	mul.f32 	%f165, %f165, %f129;
$L__BB0_37:
	setp.gt.s32 	%p31, %r2, -1;
	sqrt.rn.f32 	%f130, %f165;
	mul.f32 	%f131, %f10, %f130;
	mul.f32 	%f132, %f52, %f131;
	mul.f32 	%f148, %f21, %f132;
	@%p31 bra 	$L__BB0_45;
	setp.lt.s32 	%p32, %r113, 1;
	mov.f32 	%f168, 0f3F800000;
	@%p32 bra 	$L__BB0_44;
	shl.b32 	%r102, %r113, 1;
	max.s32 	%r103, %r102, 2;
	add.s32 	%r31, %r103, -1;
	setp.lt.s32 	%p33, %r102, 5;
	mov.f32 	%f167, 0f3F800000;
	mov.b32 	%r123, 2;
	@%p33 bra 	$L__BB0_42;
	and.b32  	%r32, %r31, -4;
	mov.f32 	%f167, 0f3F800000;
	mov.b32 	%r123, 2;
$L__BB0_41:
	cvt.rn.f32.u32 	%f136, %r123;
	mul.f32 	%f137, %f167, %f136;
	add.s32 	%r105, %r123, 1;
	cvt.rn.f32.u32 	%f138, %r105;
	mul.f32 	%f139, %f137, %f138;
	add.s32 	%r106, %r123, 2;
	cvt.rn.f32.u32 	%f140, %r106;
	mul.f32 	%f141, %f139, %f140;
	add.s32 	%r107, %r123, 3;
	cvt.rn.f32.u32 	%f142, %r107;
	mul.f32 	%f167, %f141, %f142;
	add.s32 	%r123, %r123, 4;
	setp.ne.s32 	%p34, %r106, %r32;
	@%p34 bra 	$L__BB0_41;
$L__BB0_42:
	cvt.rn.f32.u32 	%f143, %r123;
	mul.f32 	%f168, %f167, %f143;
	and.b32  	%r108, %r31, 3;
	setp.eq.s32 	%p35, %r108, 1;
	@%p35 bra 	$L__BB0_44;
	add.s32 	%r109, %r123, 1;
	cvt.rn.f32.u32 	%f144, %r109;
	mul.f32 	%f145, %f168, %f144;
	add.s32 	%r110, %r123, 2;
	cvt.rn.f32.u32 	%f146, %r110;
	mul.f32 	%f168, %f145, %f146;
$L__BB0_44:
	div.rn.f32 	%f147, %f10, %f168;
	mul.f32 	%f148, %f148, %f147;
$L__BB0_45:
	setp.eq.s32 	%p36, %r113, %r1;
	mov.u32 	%r2, %r113;
	mov.u32 	%r113, %r24;
	mov.f32 	%f3, %f171;
	mov.f32 	%f171, %f148;
	@%p36 bra 	$L__BB0_51;
	bra.uni 	$L__BB0_1;
$L__BB0_46:
	add.s32 	%r37, %r124, 1;
	cvt.rn.f64.s32 	%fd2, %r37;
	fma.rn.f64 	%fd3, %fd2, 0d4000000000000000, 0d3FF0000000000000;
	fma.rn.f64 	%fd4, %fd2, 0d4000000000000000, 0dC008000000000000;
	div.rn.f64 	%fd5, %fd3, %fd4;
	cvt.rn.f64.s32 	%fd6, %r124;
	mul.f64 	%fd7, %fd6, %fd6;
	sub.f64 	%fd8, %fd7, %fd1;
	mul.f64 	%fd9, %fd8, %fd5;
	mad.lo.s32 	%r41, %r124, %r124, %r124;
	add.s32 	%r42, %r41, %r37;
	sub.s32 	%r43, %r42, %r5;
	cvt.rn.f64.s32 	%fd10, %r43;
	div.rn.f64 	%fd11, %fd9, %fd10;
	cvt.rn.f32.f64 	%f58, %fd11;
	sqrt.rn.f32 	%f59, %f58;
	mul.f64 	%fd12, %fd2, 0d4010000000000000;
	fma.rn.f64 	%fd13, %fd12, %fd2, 0dBFF0000000000000;
	div.rn.f64 	%fd14, %fd13, %fd10;
	cvt.rn.f32.f64 	%f60, %fd14;
	sqrt.rn.f32 	%f61, %f60;
	mul.f32 	%f62, %f52, %f61;
	mul.f32 	%f63, %f148, %f62;
	mul.f32 	%f64, %f3, %f59;
	sub.f32 	%f148, %f63, %f64;
	setp.eq.s32 	%p5, %r37, %r4;
	mov.u32 	%r113, %r4;
	mov.u32 	%r124, %r37;
	@%p5 bra 	$L__BB0_3;
$L__BB0_47:
	setp.eq.s32 	%p2, %r124, %r38;
	mov.f32 	%f171, %f148;
	@%p2 bra 	$L__BB0_51;
	setp.gt.s32 	%p3, %r124, %r38;
	mov.f32 	%f171, 0f00000000;
	@%p3 bra 	$L__BB0_51;
	setp.ne.s32 	%p4, %r124, %r1;
	@%p4 bra 	$L__BB0_46;
	cvt.rn.f32.s32 	%f65, %r38;
	cvt.f64.f32 	%fd15, %f65;
	fma.rn.f64 	%fd16, %fd15, 0d4000000000000000, 0d3FF0000000000000;
	fma.rn.f64 	%fd17, %fd15, 0d4000000000000000, 0dC008000000000000;
	div.rn.f64 	%fd18, %fd16, %fd17;
	add.f64 	%fd19, %fd15, 0dBFF0000000000000;
	mul.f64 	%fd20, %fd19, %fd19;
	sub.f64 	%fd21, %fd20, %fd1;
	mul.f64 	%fd22, %fd18, %fd21;
	mul.f32 	%f66, %f65, %f65;
	cvt.rn.f32.u32 	%f67, %r5;
	sub.f32 	%f68, %f66, %f67;
	cvt.f64.f32 	%fd23, %f68;
	div.rn.f64 	%fd24, %fd22, %fd23;
	cvt.rn.f32.f64 	%f69, %fd24;
	sqrt.rn.f32 	%f70, %f69;
	mul.f64 	%fd25, %fd15, 0d4010000000000000;
	fma.rn.f64 	%fd26, %fd25, %fd15, 0dBFF0000000000000;
	div.rn.f64 	%fd27, %fd26, %fd23;
	cvt.rn.f32.f64 	%f71, %fd27;
	sqrt.rn.f32 	%f72, %f71;
	mul.f32 	%f73, %f52, %f72;
	mul.f32 	%f74, %f148, %f73;
	mul.f32 	%f75, %f3, %f70;
	sub.f32 	%f171, %f74, %f75;
$L__BB0_51:
	st.param.f32 	[func_retval0], %f171;
	ret;

}
.func  (.param .b32 func_retval0) _Z14d_legendredownif(
	.param .b32 _Z14d_legendredownif_param_0,
	.param .b32 _Z14d_legendredownif_param_1
)
{
	.reg .pred 	%p<3>;
	.reg .b32 	%r<4>;
	.reg .b32 	%f<17>;

	ld.param.u32 	%r1, [_Z14d_legendredownif_param_0];
	ld.param.f32 	%f3, [_Z14d_legendredownif_param_1];
	mov.f32 	%f16, 0f3F800000;
	setp.eq.s32 	%p1, %r1, 0;
	@%p1 bra 	$L__BB1_3;
	setp.ne.s32 	%p2, %r1, 1;
	@%p2 bra 	$L__BB1_4;
	mov.f32 	%f16, %f3;
$L__BB1_3:
	st.param.f32 	[func_retval0], %f16;
	ret;
$L__BB1_4:
	cvt.rn.f32.s32 	%f5, %r1;
	fma.rn.f32 	%f6, %f5, 0f40000000, 0fBF800000;
	mul.f32 	%f7, %f3, %f6;
	add.s32 	%r2, %r1, -1;
	{ // callseq 0, 0
	.param .b32 param0;
	st.param.b32 	[param0], %r2;
	.param .b32 param1;
	st.param.f32 	[param1], %f3;
	.param .b32 retval0;
	call.uni (retval0), 
	_Z14d_legendredownif, 
	(
	param0, 
	param1
	);
	ld.param.f32 	%f8, [retval0];
	} // callseq 0
	mul.f32 	%f10, %f7, %f8;
	cvt.rn.f32.s32 	%f11, %r2;
	add.s32 	%r3, %r1, -2;
	{ // callseq 1, 0
	.param .b32 param0;
	st.param.b32 	[param0], %r3;
	.param .b32 param1;
	st.param.f32 	[param1], %f3;
	.param .b32 retval0;
	call.uni (retval0), 
	_Z14d_legendredownif, 
	(
	param0, 
	param1
	);
	ld.param.f32 	%f12, [retval0];
	} // callseq 1
	mul.f32 	%f14, %f12, %f11;
	sub.f32 	%f15, %f10, %f14;
	div.rn.f32 	%f16, %f15, %f5;
	bra.uni 	$L__BB1_3;

}
.func  (.param .b32 func_retval0) _Z12d_legendreupififf(
	.param .b32 _Z12d_legendreupififf_param_0,
	.param .b32 _Z12d_legendreupififf_param_1,
	.param .b32 _Z12d_legendreupififf_param_2,
	.param .b32 _Z12d_legendreupififf_param_3,
	.param .b32 _Z12d_legendreupififf_param_4
)
{
	.reg .pred 	%p<7>;
	.reg .b32 	%r<20>;
	.reg .b32 	%f<39>;

	ld.param.u32 	%r8, [_Z12d_legendreupififf_param_0];
	ld.param.f32 	%f11, [_Z12d_legendreupififf_param_1];
	ld.param.u32 	%r17, [_Z12d_legendreupififf_param_2];
	ld.param.f32 	%f32, [_Z12d_legendreupififf_param_3];
	ld.param.f32 	%f33, [_Z12d_legendreupififf_param_4];
	setp.eq.s32 	%p1, %r17, %r8;
	@%p1 bra 	$L__BB2_5;
	max.s32 	%r10, %r17, %r8;
	sub.s32 	%r1, %r10, %r17;
	not.b32 	%r11, %r17;
	add.s32 	%r2, %r8, %r11;
	mov.f32 	%f35, %f32;
	mov.u32 	%r18, %r17;
$L__BB2_2:
	setp.le.u32 	%p2, %r1, %r2;
	@%p2 bra 	$L__BB2_10;
	setp.gt.s32 	%p3, %r18, 1;
	@%p3 bra 	$L__BB2_7;
	add.s32 	%r18, %r18, 1;
	mov.f32 	%f33, 0f3F800000;
	mov.f32 	%f32, %f11;
	bra.uni 	$L__BB2_8;
$L__BB2_5:
	setp.lt.u32 	%p5, %r17, 2;
	@%p5 bra 	$L__BB2_9;
	shl.b32 	%r14, %r17, 1;
	or.b32  	%r15, %r14, 1;
	cvt.rn.f32.u32 	%f24, %r15;
	mul.f32 	%f25, %f11, %f24;
	sub.s32 	%r16, %r15, %r17;
	cvt.rn.f32.u32 	%f26, %r16;
	div.rn.f32 	%f27, %f25, %f26;
	mul.f32 	%f28, %f32, %f27;
	cvt.rn.f32.u32 	%f29, %r17;
	mul.f32 	%f30, %f33, %f29;
	div.rn.f32 	%f31, %f30, %f26;
	sub.f32 	%f38, %f28, %f31;
	bra.uni 	$L__BB2_10;
$L__BB2_7:
	shl.b32 	%r12, %r18, 1;
	or.b32  	%r13, %r12, 1;
	cvt.rn.f32.u32 	%f15, %r13;
	mul.f32 	%f16, %f11, %f15;
	sub.s32 	%r7, %r13, %r18;
	cvt.rn.f32.u32 	%f17, %r7;
	div.rn.f32 	%f18, %f16, %f17;
	mul.f32 	%f19, %f35, %f18;
	cvt.rn.f32.u32 	%f20, %r18;
	mul.f32 	%f21, %f33, %f20;
	div.rn.f32 	%f22, %f21, %f17;
	sub.f32 	%f32, %f19, %f22;
	mov.u32 	%r18, %r7;
	mov.f32 	%f33, %f35;
$L__BB2_8:
	setp.eq.s32 	%p4, %r18, %r8;
	mov.u32 	%r17, %r8;
	mov.f32 	%f35, %f32;
	@%p4 bra 	$L__BB2_5;
	bra.uni 	$L__BB2_2;
$L__BB2_9:
	setp.eq.s32 	%p6, %r17, 0;
	selp.f32 	%f38, 0f3F800000, %f11, %p6;
$L__BB2_10:
	st.param.f32 	[func_retval0], %f38;
	ret;

}
	// .globl	_Z12compute_ALPsiiiPfS_
.visible .entry _Z12compute_ALPsiiiPfS_(
	.param .u32 _Z12compute_ALPsiiiPfS__param_0,
	.param .u32 _Z12compute_ALPsiiiPfS__param_1,
	.param .u32 _Z12compute_ALPsiiiPfS__param_2,
	.param .u64 .ptr .align 1 _Z12compute_ALPsiiiPfS__param_3,
	.param .u64 .ptr .align 1 _Z12compute_ALPsiiiPfS__param_4
)
{
	.reg .pred 	%p<2>;
	.reg .b32 	%r<9>;
	.reg .b32 	%f<4>;
	.reg .b64 	%rd<9>;

	ld.param.u32 	%r3, [_Z12compute_ALPsiiiPfS__param_0];
	ld.param.u32 	%r4, [_Z12compute_ALPsiiiPfS__param_1];
	ld.param.u32 	%r5, [_Z12compute_ALPsiiiPfS__param_2];
	ld.param.u64 	%rd1, [_Z12compute_ALPsiiiPfS__param_3];
	ld.param.u64 	%rd2, [_Z12compute_ALPsiiiPfS__param_4];
	mov.u32 	%r6, %ctaid.x;
	mov.u32 	%r7, %ntid.x;
	mov.u32 	%r1, %tid.x;
	mad.lo.s32 	%r2, %r6, %r7, %r1;
	setp.gt.s32 	%p1, %r2, %r5;
	@%p1 bra 	$L__BB3_2;
	cvta.to.global.u64 	%rd3, %rd1;
	cvta.to.global.u64 	%rd4, %rd2;
	mul.wide.u32 	%rd5, %r1, 4;
	add.s64 	%rd6, %rd3, %rd5;
	ld.global.f32 	%f1, [%rd6];
	abs.s32 	%r8, %r4;
	{ // callseq 2, 0
	.param .b32 param0;
	st.param.b32 	[param0], %r3;
	.param .b32 param1;
	st.param.b32 	[param1], %r4;
	.param .b32 param2;
	st.param.f32 	[param2], %f1;
	.param .b32 param3;
	st.param.b32 	[param3], %r8;
	.param .b32 param4;
	st.param.f32 	[param4], 0f00000000;
	.param .b32 param5;
	st.param.f32 	[param5], 0f00000000;
	.param .b32 retval0;
	call.uni (retval0), 
	_Z10legendreupiififf, 
	(
	param0, 
	param1, 
	param2, 
	param3, 
	param4, 
	param5
	);
	ld.param.f32 	%f2, [retval0];
	} // callseq 2
	mul.wide.s32 	%rd7, %r2, 4;
	add.s64 	%rd8, %rd4, %rd7;
	st.global.f32 	[%rd8], %f2;
$L__BB3_2:
	ret;

}
	// .globl	_Z17kernel_legendreupiPfiS_
.visible .entry _Z17kernel_legendreupiPfiS_(
	.param .u32 _Z17kernel_legendreupiPfiS__param_0,
	.param .u64 .ptr .align 1 _Z17kernel_legendreupiPfiS__param_1,
	.param .u32 _Z17kernel_legendreupiPfiS__param_2,
	.param .u64 .ptr .align 1 _Z17kernel_legendreupiPfiS__param_3
)
{
	.reg .pred 	%p<2>;
	.reg .b32 	%r<6>;
	.reg .b32 	%f<4>;
	.reg .b64 	%rd<9>;

	ld.param.u32 	%r4, [_Z17kernel_legendreupiPfiS__param_0];
	ld.param.u64 	%rd1, [_Z17kernel_legendreupiPfiS__param_1];
	ld.param.u64 	%rd2, [_Z17kernel_legendreupiPfiS__param_3];
	mov.u32 	%r1, %ctaid.x;
	mov.u32 	%r5, %ntid.x;
	mov.u32 	%r2, %tid.x;
	mad.lo.s32 	%r3, %r1, %r5, %r2;
	setp.ge.s32 	%p1, %r3, %r4;
	@%p1 bra 	$L__BB4_2;
	cvta.to.global.u64 	%rd3, %rd1;
	cvta.to.global.u64 	%rd4, %rd2;
	mul.wide.u32 	%rd5, %r2, 4;
	add.s64 	%rd6, %rd3, %rd5;
	ld.global.f32 	%f1, [%rd6];
	{ // callseq 3, 0
	.param .b32 param0;
	st.param.b32 	[param0], %r1;
	.param .b32 param1;
	st.param.f32 	[param1], %f1;
	.param .b32 param2;
	st.param.b32 	[param2], 0;
	.param .b32 param3;
	st.param.f32 	[param3], 0f3F800000;
	.param .b32 param4;
	st.param.f32 	[param4], %f1;
	.param .b32 retval0;
	call.uni (retval0), 
	_Z12d_legendreupififf, 
	(
	param0, 
	param1, 
	param2, 
	param3, 
	param4
	);
	ld.param.f32 	%f2, [retval0];
	} // callseq 3
	mul.wide.s32 	%rd7, %r3, 4;
	add.s64 	%rd8, %rd4, %rd7;
	st.global.f32 	[%rd8], %f2;
$L__BB4_2:
	ret;

}
	// .globl	_Z19kernel_legendredowniPfiS_
.visible .entry _Z19kernel_legendredowniPfiS_(
	.param .u32 _Z19kernel_legendredowniPfiS__param_0,
	.param .u64 .ptr .align 1 _Z19kernel_legendredowniPfiS__param_1,
	.param .u32 _Z19kernel_legendredowniPfiS__param_2,
	.param .u64 .ptr .align 1 _Z19kernel_legendredowniPfiS__param_3
)
{
	.reg .pred 	%p<2>;
	.reg .b32 	%r<6>;
	.reg .b32 	%f<4>;
	.reg .b64 	%rd<9>;

	ld.param.u32 	%r4, [_Z19kernel_legendredowniPfiS__param_0];
	ld.param.u64 	%rd1, [_Z19kernel_legendredowniPfiS__param_1];
	ld.param.u64 	%rd2, [_Z19kernel_legendredowniPfiS__param_3];
	mov.u32 	%r1, %ctaid.x;
	mov.u32 	%r5, %ntid.x;
	mov.u32 	%r2, %tid.x;
	mad.lo.s32 	%r3, %r1, %r5, %r2;
	setp.ge.s32 	%p1, %r3, %r4;
	@%p1 bra 	$L__BB5_2;
	cvta.to.global.u64 	%rd3, %rd1;
	cvta.to.global.u64 	%rd4, %rd2;
	mul.wide.u32 	%rd5, %r2, 4;
	add.s64 	%rd6, %rd3, %rd5;
	ld.global.f32 	%f1, [%rd6];
	{ // callseq 4, 0
	.param .b32 param0;
	st.param.b32 	[param0], %r1;
	.param .b32 param1;
	st.param.f32 	[param1], %f1;
	.param .b32 retval0;
	call.uni (retval0), 
	_Z14d_legendredownif, 
	(
	param0, 
	param1
	);
	ld.param.f32 	%f2, [retval0];
	} // callseq 4
	mul.wide.s32 	%rd7, %r3, 4;
	add.s64 	%rd8, %rd4, %rd7;
	st.global.f32 	[%rd8], %f2;
$L__BB5_2:
	ret;

}
	// .globl	_Z10kernel_shtiiiiPfS_S_
.visible .entry _Z10kernel_shtiiiiPfS_S_(
	.param .u32 _Z10kernel_shtiiiiPfS_S__param_0,
	.param .u32 _Z10kernel_shtiiiiPfS_S__param_1,
	.param .u32 _Z10kernel_shtiiiiPfS_S__param_2,
	.param .u32 _Z10kernel_shtiiiiPfS_S__param_3,
	.param .u64 .ptr .align 1 _Z10kernel_shtiiiiPfS_S__param_4,
	.param .u64 .ptr .align 1 _Z10kernel_shtiiiiPfS_S__param_5,
	.param .u64 .ptr .align 1 _Z10kernel_shtiiiiPfS_S__param_6
)
{
	.local .align 4 .b8 	__local_depot6[28];
	.reg .b64 	%SP;
	.reg .b64 	%SPL;
	.reg .pred 	%p<74>;
	.reg .b32 	%r<356>;
	.reg .b32 	%f<305>;
	.reg .b64 	%rd<113>;
	.reg .b64 	%fd<32>;

	mov.u64 	%SPL, __local_depot6;
	ld.param.u32 	%r146, [_Z10kernel_shtiiiiPfS_S__param_0];
	ld.param.u32 	%r147, [_Z10kernel_shtiiiiPfS_S__param_1];
	ld.param.u32 	%r148, [_Z10kernel_shtiiiiPfS_S__param_2];
	ld.param.u32 	%r149, [_Z10kernel_shtiiiiPfS_S__param_3];
	ld.param.u64 	%rd39, [_Z10kernel_shtiiiiPfS_S__param_4];
	ld.param.u64 	%rd40, [_Z10kernel_shtiiiiPfS_S__param_5];
	ld.param.u64 	%rd41, [_Z10kernel_shtiiiiPfS_S__param_6];
	cvta.to.global.u64 	%rd1, %rd41;
	cvta.to.global.u64 	%rd2, %rd40;
	add.u64 	%rd3, %SPL, 0;
	mov.u32 	%r150, %ctaid.x;
	mov.u32 	%r151, %ntid.x;
	mov.u32 	%r152, %tid.x;
	mad.lo.s32 	%r1, %r150, %r151, %r152;
	mul.lo.s32 	%r153, %r149, %r148;
	setp.ge.s32 	%p1, %r1, %r153;
	@%p1 bra 	$L__BB6_97;
	cvta.to.global.u64 	%rd43, %rd39;
	mul.wide.s32 	%rd44, %r1, 4;
	add.s64 	%rd45, %rd43, %rd44;
	ld.global.f32 	%f1, [%rd45];
	setp.gt.s32 	%p2, %r147, -1;
	@%p2 bra 	$L__BB6_36;
	sub.s32 	%r251, %r146, %r147;
	setp.lt.s32 	%p48, %r251, 2;
	mov.f32 	%f274, 0f3F800000;
	@%p48 bra 	$L__BB6_10;
	not.b32 	%r253, %r147;
	add.s32 	%r2, %r146, %r253;
	add.s32 	%r255, %r251, -2;
	and.b32  	%r3, %r2, 3;
	setp.lt.u32 	%p49, %r255, 3;
	mov.f32 	%f274, 0f3F800000;
	mov.b32 	%r315, 2;
	@%p49 bra 	$L__BB6_7;
	and.b32  	%r4, %r2, -4;
	mov.f32 	%f274, 0f3F800000;
	mov.b32 	%r312, 0;
$L__BB6_5:
	add.s32 	%r257, %r312, 2;
	cvt.rn.f32.u32 	%f204, %r257;
	mul.f32 	%f205, %f274, %f204;
	add.s32 	%r258, %r312, 3;
	cvt.rn.f32.u32 	%f206, %r258;
	mul.f32 	%f207, %f205, %f206;
	add.s32 	%r6, %r312, 4;
	cvt.rn.f32.u32 	%f208, %r6;
	mul.f32 	%f209, %f207, %f208;
	add.s32 	%r259, %r312, 5;
	cvt.rn.f32.u32 	%f210, %r259;
	mul.f32 	%f274, %f209, %f210;
	setp.ne.s32 	%p50, %r6, %r4;
	mov.u32 	%r312, %r6;
	@%p50 bra 	$L__BB6_5;
	add.s32 	%r315, %r6, 2;
$L__BB6_7:
	setp.eq.s32 	%p51, %r3, 0;
	@%p51 bra 	$L__BB6_10;
	neg.s32 	%r314, %r3;
$L__BB6_9:
	.pragma "nounroll";
	cvt.rn.f32.u32 	%f211, %r315;
	mul.f32 	%f274, %f274, %f211;
	add.s32 	%r315, %r315, 1;
	add.s32 	%r314, %r314, 1;
	setp.ne.s32 	%p52, %r314, 0;
	@%p52 bra 	$L__BB6_9;
$L__BB6_10:
	shl.b32 	%r260, %r146, 1;
	or.b32  	%r261, %r260, 1;
	cvt.rn.f32.s32 	%f212, %r261;
	mul.f32 	%f9, %f274, %f212;
	add.s32 	%r14, %r147, %r146;
	setp.lt.s32 	%p53, %r14, 2;
	mov.f64 	%fd29, 0d402921FB54442D18;
	@%p53 bra 	$L__BB6_19;
	add.s32 	%r15, %r14, -1;
	add.s32 	%r263, %r14, -2;
	and.b32  	%r16, %r15, 3;
	setp.lt.u32 	%p54, %r263, 3;
	mov.f32 	%f279, 0f3F800000;
	mov.b32 	%r319, 2;
	@%p54 bra 	$L__BB6_15;
	and.b32  	%r17, %r15, -4;
	mov.f32 	%f279, 0f3F800000;
	mov.b32 	%r316, 0;
$L__BB6_13:
	add.s32 	%r265, %r316, 2;
	cvt.rn.f32.u32 	%f216, %r265;
	mul.f32 	%f217, %f279, %f216;
	add.s32 	%r266, %r316, 3;
	cvt.rn.f32.u32 	%f218, %r266;
	mul.f32 	%f219, %f217, %f218;
	add.s32 	%r19, %r316, 4;
	cvt.rn.f32.u32 	%f220, %r19;
	mul.f32 	%f221, %f219, %f220;
	add.s32 	%r267, %r316, 5;
	cvt.rn.f32.u32 	%f222, %r267;
	mul.f32 	%f279, %f221, %f222;
	setp.ne.s32 	%p55, %r19, %r17;
	mov.u32 	%r316, %r19;
	@%p55 bra 	$L__BB6_13;
	add.s32 	%r319, %r19, 2;
$L__BB6_15:
	setp.eq.s32 	%p56, %r16, 0;
	@%p56 bra 	$L__BB6_18;
	neg.s32 	%r318, %r16;
$L__BB6_17:
	.pragma "nounroll";
	cvt.rn.f32.u32 	%f223, %r319;
	mul.f32 	%f279, %f279, %f223;
	add.s32 	%r319, %r319, 1;
	add.s32 	%r318, %r318, 1;
	setp.ne.s32 	%p57, %r318, 0;
	@%p57 bra 	$L__BB6_17;
$L__BB6_18:
	cvt.f64.f32 	%fd22, %f279;
	mul.f64 	%fd29, %fd22, 0d402921FB54442D18;
$L__BB6_19:
	cvt.f64.f32 	%fd23, %f9;
	div.rn.f64 	%fd24, %fd23, %fd29;
	cvt.rn.f32.f64 	%f224, %fd24;
	sqrt.rn.f32 	%f17, %f224;
	add.s64 	%rd79, %rd2, %rd44;
	ld.global.f32 	%f18, [%rd79];
	mul.f32 	%f225, %f18, 0f3F22F983;
	cvt.rni.s32.f32 	%r323, %f225;
	cvt.rn.f32.s32 	%f226, %r323;
	fma.rn.f32 	%f227, %f226, 0fBFC90FDA, %f18;
	fma.rn.f32 	%f228, %f226, 0fB3A22168, %f227;
	fma.rn.f32 	%f280, %f226, 0fA7C234C5, %f228;
	abs.f32 	%f20, %f18;
	setp.ltu.f32 	%p58, %f20, 0f47CE4780;
	@%p58 bra 	$L__BB6_27;
	setp.neu.f32 	%p59, %f20, 0f7F800000;
	@%p59 bra 	$L__BB6_22;
	mov.f32 	%f231, 0f00000000;
	mul.rn.f32 	%f280, %f18, %f231;
	mov.b32 	%r323, 0;
	bra.uni 	$L__BB6_27;
$L__BB6_22:
	mov.b32 	%r28, %f18;
	shl.b32 	%r269, %r28, 8;
	or.b32  	%r29, %r269, -2147483648;
	mov.b64 	%rd100, 0;
	mov.b32 	%r320, 0;
	mov.u64 	%rd98, __cudart_i2opi_f;
	mov.u64 	%rd99, %rd3;
$L__BB6_23:
	.pragma "nounroll";
	ld.global.nc.u32 	%r270, [%rd98];
	mad.wide.u32 	%rd82, %r270, %r29, %rd100;
	shr.u64 	%rd100, %rd82, 32;
	st.local.u32 	[%rd99], %rd82;
	add.s32 	%r320, %r320, 1;
	add.s64 	%rd99, %rd99, 4;
	add.s64 	%rd98, %rd98, 4;
	setp.ne.s32 	%p60, %r320, 6;
	@%p60 bra 	$L__BB6_23;
	shr.u32 	%r271, %r28, 23;
	st.local.u32 	[%rd3+24], %rd100;
	and.b32  	%r32, %r271, 31;
	and.b32  	%r272, %r271, 224;
	add.s32 	%r273, %r272, -128;
	shr.u32 	%r274, %r273, 5;
	mul.wide.u32 	%rd83, %r274, 4;
	sub.s64 	%rd10, %rd3, %rd83;
	ld.local.u32 	%r321, [%rd10+24];
	ld.local.u32 	%r322, [%rd10+20];
	setp.eq.s32 	%p61, %r32, 0;
	@%p61 bra 	$L__BB6_26;
	shf.l.wrap.b32 	%r321, %r322, %r321, %r32;
	ld.local.u32 	%r275, [%rd10+16];
	shf.l.wrap.b32 	%r322, %r275, %r322, %r32;
$L__BB6_26:
	shr.u32 	%r276, %r321, 30;
	shf.l.wrap.b32 	%r277, %r322, %r321, 2;
	shl.b32 	%r278, %r322, 2;
	shr.u32 	%r279, %r277, 31;
	add.s32 	%r280, %r279, %r276;
	neg.s32 	%r281, %r280;
	setp.lt.s32 	%p62, %r28, 0;
	selp.b32 	%r323, %r281, %r280, %p62;
	xor.b32  	%r282, %r277, %r28;
	shr.s32 	%r283, %r277, 31;
	xor.b32  	%r284, %r283, %r277;
	xor.b32  	%r285, %r283, %r278;
	cvt.u64.u32 	%rd84, %r284;
	shl.b64 	%rd85, %rd84, 32;
	cvt.u64.u32 	%rd86, %r285;
	or.b64  	%rd87, %rd85, %rd86;
	cvt.rn.f64.s64 	%fd25, %rd87;
	mul.f64 	%fd26, %fd25, 0d3BF921FB54442D19;
	cvt.rn.f32.f64 	%f229, %fd26;
	neg.f32 	%f230, %f229;
	setp.lt.s32 	%p63, %r282, 0;
	selp.f32 	%f280, %f230, %f229, %p63;
$L__BB6_27:
	add.s32 	%r287, %r323, 1;
	mul.rn.f32 	%f232, %f280, %f280;
	and.b32  	%r288, %r323, 1;
	setp.eq.b32 	%p64, %r288, 1;
	selp.f32 	%f233, %f280, 0f3F800000, %p64;
	fma.rn.f32 	%f234, %f232, %f233, 0f00000000;
	fma.rn.f32 	%f235, %f232, 0f37CBAC00, 0fBAB607ED;
	selp.f32 	%f236, 0fB94D4153, %f235, %p64;
	selp.f32 	%f237, 0f3C0885E4, 0f3D2AAABB, %p64;
	fma.rn.f32 	%f238, %f236, %f232, %f237;
	selp.f32 	%f239, 0fBE2AAAA8, 0fBEFFFFFF, %p64;
	fma.rn.f32 	%f240, %f238, %f232, %f239;
	fma.rn.f32 	%f241, %f240, %f234, %f233;
	and.b32  	%r289, %r287, 2;
	setp.eq.s32 	%p65, %r289, 0;
	mov.f32 	%f242, 0f00000000;
	sub.f32 	%f243, %f242, %f241;
	selp.f32 	%f244, %f241, %f243, %p65;
	neg.s32 	%r290, %r147;
	{ // callseq 7, 0
	.param .b32 param0;
	st.param.b32 	[param0], %r146;
	.param .b32 param1;
	st.param.b32 	[param1], %r147;
	.param .b32 param2;
	st.param.f32 	[param2], %f244;
	.param .b32 param3;
	st.param.b32 	[param3], %r290;
	.param .b32 param4;
	st.param.f32 	[param4], 0f00000000;
	.param .b32 param5;
	st.param.f32 	[param5], 0f00000000;
	.param .b32 retval0;
	call.uni (retval0), 
	_Z10legendreupiififf, 
	(
	param0, 
	param1, 
	param2, 
	param3, 
	param4, 
	param5
	);
	ld.param.f32 	%f245, [retval0];
	} // callseq 7
	mul.f32 	%f247, %f17, 0f3FB504F3;
	mul.f32 	%f24, %f247, %f245;
	cvt.rn.f32.s32 	%f248, %r290;
	mul.f32 	%f25, %f1, %f248;
	mul.f32 	%f249, %f25, 0f3F22F983;
	cvt.rni.s32.f32 	%r327, %f249;
	cvt.rn.f32.s32 	%f250, %r327;
	fma.rn.f32 	%f251, %f250, 0fBFC90FDA, %f25;
	fma.rn.f32 	%f252, %f250, 0fB3A22168, %f251;
	fma.rn.f32 	%f281, %f250, 0fA7C234C5, %f252;
	abs.f32 	%f27, %f25;
	setp.ltu.f32 	%p66, %f27, 0f47CE4780;
	@%p66 bra 	$L__BB6_35;
	setp.neu.f32 	%p67, %f27, 0f7F800000;
	@%p67 bra 	$L__BB6_30;
	mov.f32 	%f255, 0f00000000;
	mul.rn.f32 	%f281, %f25, %f255;
	mov.b32 	%r327, 0;
	bra.uni 	$L__BB6_35;
$L__BB6_30:
	mov.b32 	%r42, %f25;
	shl.b32 	%r292, %r42, 8;
	or.b32  	%r43, %r292, -2147483648;
	mov.b64 	%rd103, 0;
	mov.b32 	%r324, 0;
	mov.u64 	%rd101, __cudart_i2opi_f;
	mov.u64 	%rd102, %rd3;
$L__BB6_31:
	.pragma "nounroll";
	ld.global.nc.u32 	%r293, [%rd101];
	mad.wide.u32 	%rd90, %r293, %r43, %rd103;
	shr.u64 	%rd103, %rd90, 32;
	st.local.u32 	[%rd102], %rd90;
	add.s32 	%r324, %r324, 1;
	add.s64 	%rd102, %rd102, 4;
	add.s64 	%rd101, %rd101, 4;
	setp.ne.s32 	%p68, %r324, 6;
	@%p68 bra 	$L__BB6_31;
	shr.u32 	%r294, %r42, 23;
	st.local.u32 	[%rd3+24], %rd103;
	and.b32  	%r46, %r294, 31;
	and.b32  	%r295, %r294, 224;
	add.s32 	%r296, %r295, -128;
	shr.u32 	%r297, %r296, 5;
	mul.wide.u32 	%rd91, %r297, 4;
	sub.s64 	%rd17, %rd3, %rd91;
	ld.local.u32 	%r325, [%rd17+24];
	ld.local.u32 	%r326, [%rd17+20];
	setp.eq.s32 	%p69, %r46, 0;
	@%p69 bra 	$L__BB6_34;
	shf.l.wrap.b32 	%r325, %r326, %r325, %r46;
	ld.local.u32 	%r298, [%rd17+16];
	shf.l.wrap.b32 	%r326, %r298, %r326, %r46;
$L__BB6_34:
	shr.u32 	%r299, %r325, 30;
	shf.l.wrap.b32 	%r300, %r326, %r325, 2;
	shl.b32 	%r301, %r326, 2;
	shr.u32 	%r302, %r300, 31;
	add.s32 	%r303, %r302, %r299;
	neg.s32 	%r304, %r303;
	setp.lt.s32 	%p70, %r42, 0;
	selp.b32 	%r327, %r304, %r303, %p70;
	xor.b32  	%r305, %r300, %r42;
	shr.s32 	%r306, %r300, 31;
	xor.b32  	%r307, %r306, %r300;
	xor.b32  	%r308, %r306, %r301;
	cvt.u64.u32 	%rd92, %r307;
	shl.b64 	%rd93, %rd92, 32;
	cvt.u64.u32 	%rd94, %r308;
	or.b64  	%rd95, %rd93, %rd94;
	cvt.rn.f64.s64 	%fd27, %rd95;
	mul.f64 	%fd28, %fd27, 0d3BF921FB54442D19;
	cvt.rn.f32.f64 	%f253, %fd28;
	neg.f32 	%f254, %f253;
	setp.lt.s32 	%p71, %r305, 0;
	selp.f32 	%f281, %f254, %f253, %p71;
$L__BB6_35:
	mul.rn.f32 	%f256, %f281, %f281;
	and.b32  	%r310, %r327, 1;
	setp.eq.b32 	%p72, %r310, 1;
	selp.f32 	%f257, 0f3F800000, %f281, %p72;
	fma.rn.f32 	%f258, %f256, %f257, 0f00000000;
	fma.rn.f32 	%f259, %f256, 0f37CBAC00, 0fBAB607ED;
	selp.f32 	%f260, %f259, 0fB94D4153, %p72;
	selp.f32 	%f261, 0f3D2AAABB, 0f3C0885E4, %p72;
	fma.rn.f32 	%f262, %f260, %f256, %f261;
	selp.f32 	%f263, 0fBEFFFFFF, 0fBE2AAAA8, %p72;
	fma.rn.f32 	%f264, %f262, %f256, %f263;
	fma.rn.f32 	%f265, %f264, %f258, %f257;
	and.b32  	%r311, %r327, 2;
	setp.eq.s32 	%p73, %r311, 0;
	mov.f32 	%f266, 0f00000000;
	sub.f32 	%f267, %f266, %f265;
	selp.f32 	%f268, %f265, %f267, %p73;
	mul.f32 	%f269, %f24, %f268;
	add.s64 	%rd97, %rd1, %rd44;
	st.global.f32 	[%rd97], %f269;
	bra.uni 	$L__BB6_97;
$L__BB6_36:
	setp.eq.s32 	%p3, %r147, 0;
	@%p3 bra 	$L__BB6_71;
	sub.s32 	%r154, %r146, %r147;
	setp.lt.s32 	%p4, %r154, 2;
	mov.f32 	%f286, 0f3F800000;
	@%p4 bra 	$L__BB6_45;
	not.b32 	%r156, %r147;
	add.s32 	%r55, %r146, %r156;
	add.s32 	%r158, %r154, -2;
	and.b32  	%r56, %r55, 3;
	setp.lt.u32 	%p5, %r158, 3;
	mov.f32 	%f286, 0f3F800000;
	mov.b32 	%r331, 2;
	@%p5 bra 	$L__BB6_42;
	and.b32  	%r57, %r55, -4;
	mov.f32 	%f286, 0f3F800000;
	mov.b32 	%r328, 0;
$L__BB6_40:
	add.s32 	%r160, %r328, 2;
	cvt.rn.f32.u32 	%f86, %r160;
	mul.f32 	%f87, %f286, %f86;
	add.s32 	%r161, %r328, 3;
	cvt.rn.f32.u32 	%f88, %r161;
	mul.f32 	%f89, %f87, %f88;
	add.s32 	%r59, %r328, 4;
	cvt.rn.f32.u32 	%f90, %r59;
	mul.f32 	%f91, %f89, %f90;
	add.s32 	%r162, %r328, 5;
	cvt.rn.f32.u32 	%f92, %r162;
	mul.f32 	%f286, %f91, %f92;
	setp.ne.s32 	%p6, %r59, %r57;
	mov.u32 	%r328, %r59;
	@%p6 bra 	$L__BB6_40;
	add.s32 	%r331, %r59, 2;
$L__BB6_42:
	setp.eq.s32 	%p7, %r56, 0;
	@%p7 bra 	$L__BB6_45;
	neg.s32 	%r330, %r56;
$L__BB6_44:
	.pragma "nounroll";
	cvt.rn.f32.u32 	%f93, %r331;
	mul.f32 	%f286, %f286, %f93;
	add.s32 	%r331, %r331, 1;
	add.s32 	%r330, %r330, 1;
	setp.ne.s32 	%p8, %r330, 0;
	@%p8 bra 	$L__BB6_44;
$L__BB6_45:
	shl.b32 	%r163, %r146, 1;
	or.b32  	%r164, %r163, 1;
	cvt.rn.f32.s32 	%f94, %r164;
	mul.f32 	%f38, %f286, %f94;
	add.s32 	%r67, %r147, %r146;
	setp.lt.s32 	%p9, %r67, 2;
	mov.f64 	%fd30, 0d402921FB54442D18;
	@%p9 bra 	$L__BB6_54;
	add.s32 	%r68, %r67, -1;
	add.s32 	%r166, %r67, -2;
	and.b32  	%r69, %r68, 3;
	setp.lt.u32 	%p10, %r166, 3;
	mov.f32 	%f291, 0f3F800000;
	mov.b32 	%r335, 2;
	@%p10 bra 	$L__BB6_50;
	and.b32  	%r70, %r68, -4;
	mov.f32 	%f291, 0f3F800000;
	mov.b32 	%r332, 0;
$L__BB6_48:
	add.s32 	%r168, %r332, 2;
	cvt.rn.f32.u32 	%f98, %r168;
	mul.f32 	%f99, %f291, %f98;
	add.s32 	%r169, %r332, 3;
	cvt.rn.f32.u32 	%f100, %r169;
	mul.f32 	%f101, %f99, %f100;
	add.s32 	%r72, %r332, 4;
	cvt.rn.f32.u32 	%f102, %r72;
	mul.f32 	%f103, %f101, %f102;
	add.s32 	%r170, %r332, 5;
	cvt.rn.f32.u32 	%f104, %r170;
	mul.f32 	%f291, %f103, %f104;
	setp.ne.s32 	%p11, %r72, %r70;
	mov.u32 	%r332, %r72;
	@%p11 bra 	$L__BB6_48;
	add.s32 	%r335, %r72, 2;
$L__BB6_50:
	setp.eq.s32 	%p12, %r69, 0;
	@%p12 bra 	$L__BB6_53;
	neg.s32 	%r334, %r69;
$L__BB6_52:
	.pragma "nounroll";
	cvt.rn.f32.u32 	%f105, %r335;
	mul.f32 	%f291, %f291, %f105;
	add.s32 	%r335, %r335, 1;
	add.s32 	%r334, %r334, 1;
	setp.ne.s32 	%p13, %r334, 0;
	@%p13 bra 	$L__BB6_52;
$L__BB6_53:
	cvt.f64.f32 	%fd8, %f291;
	mul.f64 	%fd30, %fd8, 0d402921FB54442D18;
$L__BB6_54:
	cvt.f64.f32 	%fd9, %f38;
	div.rn.f64 	%fd10, %fd9, %fd30;
	cvt.rn.f32.f64 	%f106, %fd10;
	sqrt.rn.f32 	%f46, %f106;
	add.s64 	%rd47, %rd2, %rd44;
	ld.global.f32 	%f47, [%rd47];
	mul.f32 	%f107, %f47, 0f3F22F983;
	cvt.rni.s32.f32 	%r339, %f107;
	cvt.rn.f32.s32 	%f108, %r339;
	fma.rn.f32 	%f109, %f108, 0fBFC90FDA, %f47;
	fma.rn.f32 	%f110, %f108, 0fB3A22168, %f109;
	fma.rn.f32 	%f292, %f108, 0fA7C234C5, %f110;
	abs.f32 	%f49, %f47;
	setp.ltu.f32 	%p14, %f49, 0f47CE4780;
	@%p14 bra 	$L__BB6_62;
	setp.neu.f32 	%p15, %f49, 0f7F800000;
	@%p15 bra 	$L__BB6_57;
	mov.f32 	%f113, 0f00000000;
	mul.rn.f32 	%f292, %f47, %f113;
	mov.b32 	%r339, 0;
	bra.uni 	$L__BB6_62;
$L__BB6_57:
	mov.b32 	%r81, %f47;
	shl.b32 	%r172, %r81, 8;
	or.b32  	%r82, %r172, -2147483648;
	mov.b64 	%rd106, 0;
	mov.b32 	%r336, 0;
	mov.u64 	%rd104, __cudart_i2opi_f;
	mov.u64 	%rd105, %rd3;
$L__BB6_58:
	.pragma "nounroll";
	ld.global.nc.u32 	%r173, [%rd104];
	mad.wide.u32 	%rd50, %r173, %r82, %rd106;
	shr.u64 	%rd106, %rd50, 32;
	st.local.u32 	[%rd105], %rd50;
	add.s32 	%r336, %r336, 1;
	add.s64 	%rd105, %rd105, 4;
	add.s64 	%rd104, %rd104, 4;
	setp.ne.s32 	%p16, %r336, 6;
	@%p16 bra 	$L__BB6_58;
	shr.u32 	%r174, %r81, 23;
	st.local.u32 	[%rd3+24], %rd106;
	and.b32  	%r85, %r174, 31;
	and.b32  	%r175, %r174, 224;
	add.s32 	%r176, %r175, -128;
	shr.u32 	%r177, %r176, 5;
	mul.wide.u32 	%rd51, %r177, 4;
	sub.s64 	%rd24, %rd3, %rd51;
	ld.local.u32 	%r337, [%rd24+24];
	ld.local.u32 	%r338, [%rd24+20];
	setp.eq.s32 	%p17, %r85, 0;
	@%p17 bra 	$L__BB6_61;
	shf.l.wrap.b32 	%r337, %r338, %r337, %r85;
	ld.local.u32 	%r178, [%rd24+16];
	shf.l.wrap.b32 	%r338, %r178, %r338, %r85;
$L__BB6_61:
	shr.u32 	%r179, %r337, 30;
	shf.l.wrap.b32 	%r180, %r338, %r337, 2;
	shl.b32 	%r181, %r338, 2;
	shr.u32 	%r182, %r180, 31;
	add.s32 	%r183, %r182, %r179;
	neg.s32 	%r184, %r183;
	setp.lt.s32 	%p18, %r81, 0;
	selp.b32 	%r339, %r184, %r183, %p18;
	xor.b32  	%r185, %r180, %r81;
	shr.s32 	%r186, %r180, 31;
	xor.b32  	%r187, %r186, %r180;
	xor.b32  	%r188, %r186, %r181;
	cvt.u64.u32 	%rd52, %r187;
	shl.b64 	%rd53, %rd52, 32;
	cvt.u64.u32 	%rd54, %r188;
	or.b64  	%rd55, %rd53, %rd54;
	cvt.rn.f64.s64 	%fd11, %rd55;
	mul.f64 	%fd12, %fd11, 0d3BF921FB54442D19;
	cvt.rn.f32.f64 	%f111, %fd12;
	neg.f32 	%f112, %f111;
	setp.lt.s32 	%p19, %r185, 0;
	selp.f32 	%f292, %f112, %f111, %p19;
$L__BB6_62:
	add.s32 	%r190, %r339, 1;
	mul.rn.f32 	%f114, %f292, %f292;
	and.b32  	%r191, %r339, 1;
	setp.eq.b32 	%p20, %r191, 1;
	selp.f32 	%f115, %f292, 0f3F800000, %p20;
	fma.rn.f32 	%f116, %f114, %f115, 0f00000000;
	fma.rn.f32 	%f117, %f114, 0f37CBAC00, 0fBAB607ED;
	selp.f32 	%f118, 0fB94D4153, %f117, %p20;
	selp.f32 	%f119, 0f3C0885E4, 0f3D2AAABB, %p20;
	fma.rn.f32 	%f120, %f118, %f114, %f119;
	selp.f32 	%f121, 0fBE2AAAA8, 0fBEFFFFFF, %p20;
	fma.rn.f32 	%f122, %f120, %f114, %f121;
	fma.rn.f32 	%f123, %f122, %f116, %f115;
	and.b32  	%r192, %r190, 2;
	setp.eq.s32 	%p21, %r192, 0;
	mov.f32 	%f124, 0f00000000;
	sub.f32 	%f125, %f124, %f123;
	selp.f32 	%f126, %f123, %f125, %p21;
	{ // callseq 5, 0
	.param .b32 param0;
	st.param.b32 	[param0], %r146;
	.param .b32 param1;
	st.param.b32 	[param1], %r147;
	.param .b32 param2;
	st.param.f32 	[param2], %f126;
	.param .b32 param3;
	st.param.b32 	[param3], %r147;
	.param .b32 param4;
	st.param.f32 	[param4], 0f00000000;
	.param .b32 param5;
	st.param.f32 	[param5], 0f00000000;
	.param .b32 retval0;
	call.uni (retval0), 
	_Z10legendreupiififf, 
	(
	param0, 
	param1, 
	param2, 
	param3, 
	param4, 
	param5
	);
	ld.param.f32 	%f127, [retval0];
	} // callseq 5
	mul.f32 	%f129, %f46, 0f3FB504F3;
	mul.f32 	%f53, %f129, %f127;
	cvt.rn.f32.u32 	%f130, %r147;
	mul.f32 	%f54, %f1, %f130;
	mul.f32 	%f131, %f54, 0f3F22F983;
	cvt.rni.s32.f32 	%r343, %f131;
	cvt.rn.f32.s32 	%f132, %r343;
	fma.rn.f32 	%f133, %f132, 0fBFC90FDA, %f54;
	fma.rn.f32 	%f134, %f132, 0fB3A22168, %f133;
	fma.rn.f32 	%f293, %f132, 0fA7C234C5, %f134;
	abs.f32 	%f56, %f54;
	setp.ltu.f32 	%p22, %f56, 0f47CE4780;
	@%p22 bra 	$L__BB6_70;
	setp.neu.f32 	%p23, %f56, 0f7F800000;
	@%p23 bra 	$L__BB6_65;
	mov.f32 	%f137, 0f00000000;
	mul.rn.f32 	%f293, %f54, %f137;
	mov.b32 	%r343, 0;
	bra.uni 	$L__BB6_70;
$L__BB6_65:
	mov.b32 	%r95, %f54;
	shl.b32 	%r194, %r95, 8;
	or.b32  	%r96, %r194, -2147483648;
	mov.b64 	%rd109, 0;
	mov.b32 	%r340, 0;
	mov.u64 	%rd107, __cudart_i2opi_f;
	mov.u64 	%rd108, %rd3;
$L__BB6_66:
	.pragma "nounroll";
	ld.global.nc.u32 	%r195, [%rd107];
	mad.wide.u32 	%rd58, %r195, %r96, %rd109;
	shr.u64 	%rd109, %rd58, 32;
	st.local.u32 	[%rd108], %rd58;
	add.s32 	%r340, %r340, 1;
	add.s64 	%rd108, %rd108, 4;
	add.s64 	%rd107, %rd107, 4;
	setp.ne.s32 	%p24, %r340, 6;
	@%p24 bra 	$L__BB6_66;
	shr.u32 	%r196, %r95, 23;
	st.local.u32 	[%rd3+24], %rd109;
	and.b32  	%r99, %r196, 31;
	and.b32  	%r197, %r196, 224;
	add.s32 	%r198, %r197, -128;
	shr.u32 	%r199, %r198, 5;
	mul.wide.u32 	%rd59, %r199, 4;
	sub.s64 	%rd31, %rd3, %rd59;
	ld.local.u32 	%r341, [%rd31+24];
	ld.local.u32 	%r342, [%rd31+20];
	setp.eq.s32 	%p25, %r99, 0;
	@%p25 bra 	$L__BB6_69;
	shf.l.wrap.b32 	%r341, %r342, %r341, %r99;
	ld.local.u32 	%r200, [%rd31+16];
	shf.l.wrap.b32 	%r342, %r200, %r342, %r99;
$L__BB6_69:
	shr.u32 	%r201, %r341, 30;
	shf.l.wrap.b32 	%r202, %r342, %r341, 2;
	shl.b32 	%r203, %r342, 2;
	shr.u32 	%r204, %r202, 31;
	add.s32 	%r205, %r204, %r201;
	neg.s32 	%r206, %r205;
	setp.lt.s32 	%p26, %r95, 0;
	selp.b32 	%r343, %r206, %r205, %p26;
	xor.b32  	%r207, %r202, %r95;
	shr.s32 	%r208, %r202, 31;
	xor.b32  	%r209, %r208, %r202;
	xor.b32  	%r210, %r208, %r203;
	cvt.u64.u32 	%rd60, %r209;
	shl.b64 	%rd61, %rd60, 32;
	cvt.u64.u32 	%rd62, %r210;
	or.b64  	%rd63, %rd61, %rd62;
	cvt.rn.f64.s64 	%fd13, %rd63;
	mul.f64 	%fd14, %fd13, 0d3BF921FB54442D19;
	cvt.rn.f32.f64 	%f135, %fd14;
	neg.f32 	%f136, %f135;
	setp.lt.s32 	%p27, %r207, 0;
	selp.f32 	%f293, %f136, %f135, %p27;
$L__BB6_70:
	add.s32 	%r212, %r343, 1;
	mul.rn.f32 	%f138, %f293, %f293;
	and.b32  	%r213, %r343, 1;
	setp.eq.b32 	%p28, %r213, 1;
	selp.f32 	%f139, %f293, 0f3F800000, %p28;
	fma.rn.f32 	%f140, %f138, %f139, 0f00000000;
	fma.rn.f32 	%f141, %f138, 0f37CBAC00, 0fBAB607ED;
	selp.f32 	%f142, 0fB94D4153, %f141, %p28;
	selp.f32 	%f143, 0f3C0885E4, 0f3D2AAABB, %p28;
	fma.rn.f32 	%f144, %f142, %f138, %f143;
	selp.f32 	%f145, 0fBE2AAAA8, 0fBEFFFFFF, %p28;
	fma.rn.f32 	%f146, %f144, %f138, %f145;
	fma.rn.f32 	%f147, %f146, %f140, %f139;
	and.b32  	%r214, %r212, 2;
	setp.eq.s32 	%p29, %r214, 0;
	mov.f32 	%f148, 0f00000000;
	sub.f32 	%f149, %f148, %f147;
	selp.f32 	%f150, %f147, %f149, %p29;
	mul.f32 	%f151, %f53, %f150;
	add.s64 	%rd65, %rd1, %rd44;
	st.global.f32 	[%rd65], %f151;
	bra.uni 	$L__BB6_97;
$L__BB6_71:
	setp.lt.s32 	%p30, %r146, 2;
	mov.f32 	%f298, 0f3F800000;
	@%p30 bra 	$L__BB6_79;
	add.s32 	%r108, %r146, -1;
	add.s32 	%r216, %r146, -2;
	and.b32  	%r109, %r108, 3;
	setp.lt.u32 	%p31, %r216, 3;
	mov.f32 	%f298, 0f3F800000;
	mov.b32 	%r347, 2;
	@%p31 bra 	$L__BB6_76;
	and.b32  	%r110, %r108, -4;
	mov.f32 	%f298, 0f3F800000;
	mov.b32 	%r344, 0;
$L__BB6_74:
	add.s32 	%r218, %r344, 2;
	cvt.rn.f32.u32 	%f156, %r218;
	mul.f32 	%f157, %f298, %f156;
	add.s32 	%r219, %r344, 3;
	cvt.rn.f32.u32 	%f158, %r219;
	mul.f32 	%f159, %f157, %f158;
	add.s32 	%r112, %r344, 4;
	cvt.rn.f32.u32 	%f160, %r112;
	mul.f32 	%f161, %f159, %f160;
	add.s32 	%r220, %r344, 5;
	cvt.rn.f32.u32 	%f162, %r220;
	mul.f32 	%f298, %f161, %f162;
	setp.ne.s32 	%p32, %r112, %r110;
	mov.u32 	%r344, %r112;
	@%p32 bra 	$L__BB6_74;
	add.s32 	%r347, %r112, 2;
$L__BB6_76:
	setp.eq.s32 	%p33, %r109, 0;
	@%p33 bra 	$L__BB6_79;
	neg.s32 	%r346, %r109;
$L__BB6_78:
	.pragma "nounroll";
	cvt.rn.f32.u32 	%f163, %r347;
	mul.f32 	%f298, %f298, %f163;
	add.s32 	%r347, %r347, 1;
	add.s32 	%r346, %r346, 1;
	setp.ne.s32 	%p34, %r346, 0;
	@%p34 bra 	$L__BB6_78;
$L__BB6_79:
	setp.lt.s32 	%p35, %r146, 2;
	shl.b32 	%r221, %r146, 1;
	or.b32  	%r222, %r221, 1;
	cvt.rn.f32.s32 	%f164, %r222;
	mul.f32 	%f67, %f298, %f164;
	mov.f64 	%fd31, 0d402921FB54442D18;
	@%p35 bra 	$L__BB6_88;
	add.s32 	%r120, %r146, -1;
	add.s32 	%r224, %r146, -2;
	and.b32  	%r121, %r120, 3;
	setp.lt.u32 	%p36, %r224, 3;
	mov.f32 	%f303, 0f3F800000;
	mov.b32 	%r351, 2;
	@%p36 bra 	$L__BB6_84;
	and.b32  	%r122, %r120, -4;
	mov.f32 	%f303, 0f3F800000;
	mov.b32 	%r348, 0;
$L__BB6_82:
	add.s32 	%r226, %r348, 2;
	cvt.rn.f32.u32 	%f168, %r226;
	mul.f32 	%f169, %f303, %f168;
	add.s32 	%r227, %r348, 3;
	cvt.rn.f32.u32 	%f170, %r227;
	mul.f32 	%f171, %f169, %f170;
	add.s32 	%r124, %r348, 4;
	cvt.rn.f32.u32 	%f172, %r124;
	mul.f32 	%f173, %f171, %f172;
	add.s32 	%r228, %r348, 5;
	cvt.rn.f32.u32 	%f174, %r228;
	mul.f32 	%f303, %f173, %f174;
	setp.ne.s32 	%p37, %r124, %r122;
	mov.u32 	%r348, %r124;
	@%p37 bra 	$L__BB6_82;
	add.s32 	%r351, %r124, 2;
$L__BB6_84:
	setp.eq.s32 	%p38, %r121, 0;
	@%p38 bra 	$L__BB6_87;
	neg.s32 	%r350, %r121;
$L__BB6_86:
	.pragma "nounroll";
	cvt.rn.f32.u32 	%f175, %r351;
	mul.f32 	%f303, %f303, %f175;
	add.s32 	%r351, %r351, 1;
	add.s32 	%r350, %r350, 1;
	setp.ne.s32 	%p39, %r350, 0;
	@%p39 bra 	$L__BB6_86;
$L__BB6_87:
	cvt.f64.f32 	%fd16, %f303;
	mul.f64 	%fd31, %fd16, 0d402921FB54442D18;
$L__BB6_88:
	cvt.f64.f32 	%fd17, %f67;
	div.rn.f64 	%fd18, %fd17, %fd31;
	cvt.rn.f32.f64 	%f75, %fd18;
	add.s64 	%rd67, %rd2, %rd44;
	ld.global.f32 	%f76, [%rd67];
	mul.f32 	%f176, %f76, 0f3F22F983;
	cvt.rni.s32.f32 	%r355, %f176;
	cvt.rn.f32.s32 	%f177, %r355;
	fma.rn.f32 	%f178, %f177, 0fBFC90FDA, %f76;
	fma.rn.f32 	%f179, %f177, 0fB3A22168, %f178;
	fma.rn.f32 	%f304, %f177, 0fA7C234C5, %f179;
	abs.f32 	%f78, %f76;
	setp.ltu.f32 	%p40, %f78, 0f47CE4780;
	@%p40 bra 	$L__BB6_96;
	setp.neu.f32 	%p41, %f78, 0f7F800000;
	@%p41 bra 	$L__BB6_91;
	mov.f32 	%f182, 0f00000000;
	mul.rn.f32 	%f304, %f76, %f182;
	mov.b32 	%r355, 0;
	bra.uni 	$L__BB6_96;
$L__BB6_91:
	mov.b32 	%r133, %f76;
	shl.b32 	%r230, %r133, 8;
	or.b32  	%r134, %r230, -2147483648;
	mov.b64 	%rd112, 0;
	mov.b32 	%r352, 0;
	mov.u64 	%rd110, __cudart_i2opi_f;
	mov.u64 	%rd111, %rd3;
$L__BB6_92:
	.pragma "nounroll";
	ld.global.nc.u32 	%r231, [%rd110];
	mad.wide.u32 	%rd70, %r231, %r134, %rd112;
	shr.u64 	%rd112, %rd70, 32;
	st.local.u32 	[%rd111], %rd70;
	add.s32 	%r352, %r352, 1;
	add.s64 	%rd111, %rd111, 4;
	add.s64 	%rd110, %rd110, 4;
	setp.ne.s32 	%p42, %r352, 6;
	@%p42 bra 	$L__BB6_92;
	shr.u32 	%r232, %r133, 23;
	st.local.u32 	[%rd3+24], %rd112;
	and.b32  	%r137, %r232, 31;
	and.b32  	%r233, %r232, 224;
	add.s32 	%r234, %r233, -128;
	shr.u32 	%r235, %r234, 5;
	mul.wide.u32 	%rd71, %r235, 4;
	sub.s64 	%rd38, %rd3, %rd71;
	ld.local.u32 	%r353, [%rd38+24];
	ld.local.u32 	%r354, [%rd38+20];
	setp.eq.s32 	%p43, %r137, 0;
	@%p43 bra 	$L__BB6_95;
	shf.l.wrap.b32 	%r353, %r354, %r353, %r137;
	ld.local.u32 	%r236, [%rd38+16];
	shf.l.wrap.b32 	%r354, %r236, %r354, %r137;
$L__BB6_95:
	shr.u32 	%r237, %r353, 30;
	shf.l.wrap.b32 	%r238, %r354, %r353, 2;
	shl.b32 	%r239, %r354, 2;
	shr.u32 	%r240, %r238, 31;
	add.s32 	%r241, %r240, %r237;
	neg.s32 	%r242, %r241;
	setp.lt.s32 	%p44, %r133, 0;
	selp.b32 	%r355, %r242, %r241, %p44;
	xor.b32  	%r243, %r238, %r133;
	shr.s32 	%r244, %r238, 31;
	xor.b32  	%r245, %r244, %r238;
	xor.b32  	%r246, %r244, %r239;
	cvt.u64.u32 	%rd72, %r245;
	shl.b64 	%rd73, %rd72, 32;
	cvt.u64.u32 	%rd74, %r246;
	or.b64  	%rd75, %rd73, %rd74;
	cvt.rn.f64.s64 	%fd19, %rd75;
	mul.f64 	%fd20, %fd19, 0d3BF921FB54442D19;
	cvt.rn.f32.f64 	%f180, %fd20;
	neg.f32 	%f181, %f180;
	setp.lt.s32 	%p45, %r243, 0;
	selp.f32 	%f304, %f181, %f180, %p45;
$L__BB6_96:
	add.s32 	%r248, %r355, 1;
	mul.rn.f32 	%f183, %f304, %f304;
	and.b32  	%r249, %r355, 1;
	setp.eq.b32 	%p46, %r249, 1;
	selp.f32 	%f184, %f304, 0f3F800000, %p46;
	fma.rn.f32 	%f185, %f183, %f184, 0f00000000;
	fma.rn.f32 	%f186, %f183, 0f37CBAC00, 0fBAB607ED;
	selp.f32 	%f187, 0fB94D4153, %f186, %p46;
	selp.f32 	%f188, 0f3C0885E4, 0f3D2AAABB, %p46;
	fma.rn.f32 	%f189, %f187, %f183, %f188;
	selp.f32 	%f190, 0fBE2AAAA8, 0fBEFFFFFF, %p46;
	fma.rn.f32 	%f191, %f189, %f183, %f190;
	fma.rn.f32 	%f192, %f191, %f185, %f184;
	and.b32  	%r250, %r248, 2;
	setp.eq.s32 	%p47, %r250, 0;
	mov.f32 	%f193, 0f00000000;
	sub.f32 	%f194, %f193, %f192;
	selp.f32 	%f195, %f192, %f194, %p47;
	{ // callseq 6, 0
	.param .b32 param0;
	st.param.b32 	[param0], %r146;
	.param .b32 param1;
	st.param.b32 	[param1], 0;
	.param .b32 param2;
	st.param.f32 	[param2], %f195;
	.param .b32 param3;
	st.param.b32 	[param3], 0;
	.param .b32 param4;
	st.param.f32 	[param4], 0f00000000;
	.param .b32 param5;
	st.param.f32 	[param5], 0f00000000;
	.param .b32 retval0;
	call.uni (retval0), 
	_Z10legendreupiififf, 
	(
	param0, 
	param1, 
	param2, 
	param3, 
	param4, 
	param5
	);
	ld.param.f32 	%f196, [retval0];
	} // callseq 6
	sqrt.rn.f32 	%f198, %f75;
	mul.f32 	%f199, %f198, %f196;
	add.s64 	%rd77, %rd1, %rd44;
	st.global.f32 	[%rd77], %f199;
$L__BB6_97:
	ret;

}


// ===== COMPILED SASS (sm_100) =====

	.target	sm_100

	.elftype	@"ET_EXEC"


//--------------------- .note.nv.tkinfo           --------------------------
	.section	.note.nv.tkinfo,"",@"SHT_NOTE"
	.sectionflags	@"SHF_NOTE_NV_TKINFO"
	.tkinfo
        /*0018*/ 	.word	0x00000002
        /*0030*/ 	.string	""
        /*0030*/ 	.string	"ptxas"
        /*0030*/ 	.string	"Cuda compilation tools, release 13.0, V13.0.88"
        /*0030*/ 	.string	"Build cuda_13.0.r13.0/compiler.36424714_0"
        /*0030*/ 	.string	"-arch sm_100 -m 64 "



//--------------------- .note.nv.cuinfo           --------------------------
	.section	.note.nv.cuinfo,"",@"SHT_NOTE"
	.sectionflags	@"SHF_NOTE_NV_CUINFO"
        /*0018*/ 	.short	0x0002
        /*001a*/ 	.short	0x0064
        /*001c*/ 	.short	0x0082
	.zero		2


//--------------------- .nv.info                  --------------------------
	.section	.nv.info,"",@"SHT_CUDA_INFO"
	.align	4


	//----- nvinfo : EIATTR_REGCOUNT
	.align		4
        /*0000*/ 	.byte	0x04, 0x2f
        /*0002*/ 	.short	(.L_2 - .L_1)
	.align		4
.L_1:
        /*0004*/ 	.word	index@(_Z12compute_ALPsiiiPfS_)
        /*0008*/ 	.word	0x00000028


	//----- nvinfo : EIATTR_FRAME_SIZE
	.align		4
.L_2:
        /*000c*/ 	.byte	0x04, 0x11
        /*000e*/ 	.short	(.L_4 - .L_3)
	.align		4
.L_3:
        /*0010*/ 	.word	index@($__internal_7_$__cuda_sm3x_div_rn_noftz_f32_slowpath)
        /*0014*/ 	.word	0x00000000


	//----- nvinfo : EIATTR_FRAME_SIZE
	.align		4
.L_4:
        /*0018*/ 	.byte	0x04, 0x11
        /*001a*/ 	.short	(.L_6 - .L_5)
	.align		4
.L_5:
        /*001c*/ 	.word	index@($__internal_6_$__cuda_sm20_sqrt_rn_f32_slowpath)
        /*0020*/ 	.word	0x00000000


	//----- nvinfo : EIATTR_FRAME_SIZE
	.align		4
.L_6:
        /*0024*/ 	.byte	0x04, 0x11
        /*0026*/ 	.short	(.L_8 - .L_7)
	.align		4
.L_7:
        /*0028*/ 	.word	index@($__internal_5_$__cuda_sm20_div_rn_f64_full)
        /*002c*/ 	.word	0x00000000


	//----- nvinfo : EIATTR_FRAME_SIZE
	.align		4
.L_8:
        /*0030*/ 	.byte	0x04, 0x11
        /*0032*/ 	.short	(.L_10 - .L_9)
	.align		4
.L_9:
        /*0034*/ 	.word	index@($_Z12compute_ALPsiiiPfS_$_Z10legendreupiififf)
        /*0038*/ 	.word	0x00000000


	//----- nvinfo : EIATTR_FRAME_SIZE
	.align		4
.L_10:
        /*003c*/ 	.byte	0x04, 0x11
        /*003e*/ 	.short	(.L_12 - .L_11)
	.align		4
.L_11:
        /*0040*/ 	.word	index@(_Z12compute_ALPsiiiPfS_)
        /*0044*/ 	.word	0x00000000


	//----- nvinfo : EIATTR_REGCOUNT
	.align		4
.L_12:
        /*0048*/ 	.byte	0x04, 0x2f
        /*004a*/ 	.short	(.L_14 - .L_13)
	.align		4
.L_13:
        /*004c*/ 	.word	index@(_Z17kernel_legendreupiPfiS_)
        /*0050*/ 	.word	0x00000016


	//----- nvinfo : EIATTR_FRAME_SIZE
	.align		4
.L_14:
        /*0054*/ 	.byte	0x04, 0x11
        /*0056*/ 	.short	(.L_16 - .L_15)
	.align		4
.L_15:
        /*0058*/ 	.word	index@($__internal_4_$__cuda_sm3x_div_rn_noftz_f32_slowpath)
        /*005c*/ 	.word	0x00000000


	//----- nvinfo : EIATTR_FRAME_SIZE
	.align		4
.L_16:
        /*0060*/ 	.byte	0x04, 0x11
        /*0062*/ 	.short	(.L_18 - .L_17)
	.align		4
.L_17:
        /*0064*/ 	.word	index@($_Z17kernel_legendreupiPfiS_$_Z12d_legendreupififf)
        /*0068*/ 	.word	0x00000000


	//----- nvinfo : EIATTR_FRAME_SIZE
	.align		4
.L_18:
        /*006c*/ 	.byte	0x04, 0x11
        /*006e*/ 	.short	(.L_20 - .L_19)
	.align		4
.L_19:
        /*0070*/ 	.word	index@(_Z17kernel_legendreupiPfiS_)
        /*0074*/ 	.word	0x00000000


	//----- nvinfo : EIATTR_REGCOUNT
	.align		4
.L_20:
        /*0078*/ 	.byte	0x04, 0x2f
        /*007a*/ 	.short	(.L_22 - .L_21)
	.align		4
.L_21:
        /*007c*/ 	.word	index@(_Z19kernel_legendredowniPfiS_)
        /*0080*/ 	.word	0x0000001c


	//----- nvinfo : EIATTR_FRAME_SIZE
	.align		4
.L_22:
        /*0084*/ 	.byte	0x04, 0x11
        /*0086*/ 	.short	(.L_24 - .L_23)
	.align		4
.L_23:
        /*0088*/ 	.word	index@($__internal_3_$__cuda_sm3x_div_rn_noftz_f32_slowpath)
        /*008c*/ 	.word	0x00000000


	//----- nvinfo : EIATTR_FRAME_SIZE
	.align		4
.L_24:
        /*0090*/ 	.byte	0x04, 0x11
        /*0092*/ 	.short	(.L_26 - .L_25)
	.align		4
.L_25:
        /*0094*/ 	.word	index@($_Z19kernel_legendredowniPfiS_$_Z14d_legendredownif)
        /*0098*/ 	.word	0x00000000


	//----- nvinfo : EIATTR_FRAME_SIZE
	.align		4
.L_26:
        /*009c*/ 	.byte	0x04, 0x11
        /*009e*/ 	.short	(.L_28 - .L_27)
	.align		4
.L_27:
        /*00a0*/ 	.word	index@(_Z19kernel_legendredowniPfiS_)
        /*00a4*/ 	.word	0x00000000


	//----- nvinfo : EIATTR_REGCOUNT
	.align		4
.L_28:
        /*00a8*/ 	.byte	0x04, 0x2f
        /*00aa*/ 	.short	(.L_30 - .L_29)
	.align		4
.L_29:
        /*00ac*/ 	.word	index@(_Z10kernel_shtiiiiPfS_S_)
        /*00b0*/ 	.word	0x00000030


	//----- nvinfo : EIATTR_FRAME_SIZE
	.align		4
.L_30:
        /*00b4*/ 	.byte	0x04, 0x11
        /*00b6*/ 	.short	(.L_32 - .L_31)
	.align		4
.L_31:
        /*00b8*/ 	.word	index@($__internal_2_$__cuda_sm3x_div_rn_noftz_f32_slowpath)
        /*00bc*/ 	.word	0x00000000


	//----- nvinfo : EIATTR_FRAME_SIZE
	.align		4
.L_32:
        /*00c0*/ 	.byte	0x04, 0x11
        /*00c2*/ 	.short	(.L_34 - .L_33)
	.align		4
.L_33:
        /*00c4*/ 	.word	index@($__internal_1_$__cuda_sm20_sqrt_rn_f32_slowpath)
        /*00c8*/ 	.word	0x00000000


	//----- nvinfo : EIATTR_FRAME_SIZE
	.align		4
.L_34:
        /*00cc*/ 	.byte	0x04, 0x11
        /*00ce*/ 	.short	(.L_36 - .L_35)
	.align		4
.L_35:
        /*00d0*/ 	.word	index@($__internal_0_$__cuda_sm20_div_rn_f64_full)
        /*00d4*/ 	.word	0x00000000


	//----- nvinfo : EIATTR_FRAME_SIZE
	.align		4
.L_36:
        /*00d8*/ 	.byte	0x04, 0x11
        /*00da*/ 	.short	(.L_38 - .L_37)
	.align		4
.L_37:
        /*00dc*/ 	.word	index@($_Z10kernel_shtiiiiPfS_S_$_Z10legendreupiififf)
        /*00e0*/ 	.word	0x00000000


	//----- nvinfo : EIATTR_FRAME_SIZE
	.align		4
.L_38:
        /*00e4*/ 	.byte	0x04, 0x11
        /*00e6*/ 	.short	(.L_40 - .L_39)
	.align		4
.L_39:
        /*00e8*/ 	.word	index@(_Z10kernel_shtiiiiPfS_S_)
        /*00ec*/ 	.word	0x00000000


	//----- nvinfo : EIATTR_MIN_STACK_SIZE
	.align		4
.L_40:
        /*00f0*/ 	.byte	0x04, 0x12
        /*00f2*/ 	.short	(.L_42 - .L_41)
	.align		4
.L_41:
        /*00f4*/ 	.word	index@(_Z10kernel_shtiiiiPfS_S_)
        /*00f8*/ 	.word	0x00000000


	//----- nvinfo : EIATTR_MIN_STACK_SIZE
	.align		4
.L_42:
        /*00fc*/ 	.byte	0x04, 0x12
        /*00fe*/ 	.short	(.L_44 - .L_43)
	.align		4
.L_43:
        /*0100*/ 	.word	index@(_Z19kernel_legendredowniPfiS_)
        /*0104*/ 	.word	0x00000000


	//----- nvinfo : EIATTR_MIN_STACK_SIZE
	.align		4
.L_44:
        /*0108*/ 	.byte	0x04, 0x12
        /*010a*/ 	.short	(.L_46 - .L_45)
	.align		4
.L_45:
        /*010c*/ 	.word	index@(_Z17kernel_legendreupiPfiS_)
        /*0110*/ 	.word	0x00000000


	//----- nvinfo : EIATTR_MIN_STACK_SIZE
	.align		4
.L_46:
        /*0114*/ 	.byte	0x04, 0x12
        /*0116*/ 	.short	(.L_48 - .L_47)
	.align		4
.L_47:
        /*0118*/ 	.word	index@(_Z12compute_ALPsiiiPfS_)
        /*011c*/ 	.word	0x00000000
.L_48:


//--------------------- .nv.compat                --------------------------
	.section	.nv.compat,"",@"SHT_CUDA_COMPAT_INFO"
	.align	4
        /*0000*/ 	.byte	0x02, 0x09, 0x00, 0x00, 0x02, 0x02, 0x01, 0x00, 0x02, 0x05, 0x05, 0x00, 0x03, 0x07, 0x01, 0x01
        /*0010*/ 	.byte	0x02, 0x03, 0x00, 0x00, 0x02, 0x06, 0x01, 0x00, 0x04, 0x0b, 0x08, 0x00, 0x01, 0x00, 0x00, 0x00
        /*0020*/ 	.byte	0x00, 0x00, 0x00, 0x00


//--------------------- .nv.info._Z10kernel_shtiiiiPfS_S_ --------------------------
	.section	.nv.info._Z10kernel_shtiiiiPfS_S_,"",@"SHT_CUDA_INFO"
	.sectionflags	@""
	.align	4


	//----- nvinfo : EIATTR_CUDA_API_VERSION
	.align		4
        /*0000*/ 	.byte	0x04, 0x37
        /*0002*/ 	.short	(.L_50 - .L_49)
.L_49:
        /*0004*/ 	.word	0x00000082


	//----- nvinfo : EIATTR_KPARAM_INFO
	.align		4
.L_50:
        /*0008*/ 	.byte	0x04, 0x17
        /*000a*/ 	.short	(.L_52 - .L_51)
.L_51:
        /*000c*/ 	.word	0x00000000
        /*0010*/ 	.short	0x0006
        /*0012*/ 	.short	0x0020
        /*0014*/ 	.byte	0x00, 0xf5, 0x21, 0x00


	//----- nvinfo : EIATTR_KPARAM_INFO
	.align		4
.L_52:
        /*0018*/ 	.byte	0x04, 0x17
        /*001a*/ 	.short	(.L_54 - .L_53)
.L_53:
        /*001c*/ 	.word	0x00000000
        /*0020*/ 	.short	0x0005
        /*0022*/ 	.short	0x0018
        /*0024*/ 	.byte	0x00, 0xf5, 0x21, 0x00


	//----- nvinfo : EIATTR_KPARAM_INFO
	.align		4
.L_54:
        /*0028*/ 	.byte	0x04, 0x17
        /*002a*/ 	.short	(.L_56 - .L_55)
.L_55:
        /*002c*/ 	.word	0x00000000
        /*0030*/ 	.short	0x0004
        /*0032*/ 	.short	0x0010
        /*0034*/ 	.byte	0x00, 0xf5, 0x21, 0x00


	//----- nvinfo : EIATTR_KPARAM_INFO
	.align		4
.L_56:
        /*0038*/ 	.byte	0x04, 0x17
        /*003a*/ 	.short	(.L_58 - .L_57)
.L_57:
        /*003c*/ 	.word	0x00000000
        /*0040*/ 	.short	0x0003
        /*0042*/ 	.short	0x000c
        /*0044*/ 	.byte	0x00, 0xf0, 0x11, 0x00


	//----- nvinfo : EIATTR_KPARAM_INFO
	.align		4
.L_58:
        /*0048*/ 	.byte	0x04, 0x17
        /*004a*/ 	.short	(.L_60 - .L_59)
.L_59:
        /*004c*/ 	.word	0x00000000
        /*0050*/ 	.short	0x0002
        /*0052*/ 	.short	0x0008
        /*0054*/ 	.byte	0x00, 0xf0, 0x11, 0x00


	//----- nvinfo : EIATTR_KPARAM_INFO
	.align		4
.L_60:
        /*0058*/ 	.byte	0x04, 0x17
        /*005a*/ 	.short	(.L_62 - .L_61)
.L_61:
        /*005c*/ 	.word	0x00000000
        /*0060*/ 	.short	0x0001
        /*0062*/ 	.short	0x0004
        /*0064*/ 	.byte	0x00, 0xf0, 0x11, 0x00


	//----- nvinfo : EIATTR_KPARAM_INFO
	.align		4
.L_62:
        /*0068*/ 	.byte	0x04, 0x17
        /*006a*/ 	.short	(.L_64 - .L_63)
.L_63:
        /*006c*/ 	.word	0x00000000
        /*0070*/ 	.short	0x0000
        /*0072*/ 	.short	0x0000
        /*0074*/ 	.byte	0x00, 0xf0, 0x11, 0x00


	//----- nvinfo : EIATTR_SPARSE_MMA_MASK
	.align		4
.L_64:
        /*0078*/ 	.byte	0x03, 0x50
        /*007a*/ 	.short	0x0000


	//----- nvinfo : EIATTR_MAXREG_COUNT
	.align		4
        /*007c*/ 	.byte	0x03, 0x1b
        /*007e*/ 	.short	0x00ff


	//----- nvinfo : EIATTR_MERCURY_ISA_VERSION
	.align		4
        /*0080*/ 	.byte	0x03, 0x5f
        /*0082*/ 	.short	0x0101


	//----- nvinfo : EIATTR_VRC_CTA_INIT_COUNT
	.align		4
        /*0084*/ 	.byte	0x02, 0x4a
	.zero		1
	.zero		1


	//----- nvinfo : EIATTR_EXIT_INSTR_OFFSETS
	.align		4
        /*0088*/ 	.byte	0x04, 0x1c
        /*008a*/ 	.short	(.L_66 - .L_65)


	//   ....[0]....
.L_65:
        /*008c*/ 	.word	0x00000080


	//   ....[1]....
        /*0090*/ 	.word	0x000024c0


	//   ....[2]....
        /*0094*/ 	.word	0x00004870


	//   ....[3]....
        /*0098*/ 	.word	0x000063a0


	//----- nvinfo : EIATTR_CRS_STACK_SIZE
	.align		4
.L_66:
        /*009c*/ 	.byte	0x04, 0x1e
        /*009e*/ 	.short	(.L_68 - .L_67)
.L_67:
        /*00a0*/ 	.word	0x00000000


	//----- nvinfo : EIATTR_CBANK_PARAM_SIZE
	.align		4
.L_68:
        /*00a4*/ 	.byte	0x03, 0x19
        /*00a6*/ 	.short	0x0028


	//----- nvinfo : EIATTR_PARAM_CBANK
	.align		4
        /*00a8*/ 	.byte	0x04, 0x0a
        /*00aa*/ 	.short	(.L_70 - .L_69)
	.align		4
.L_69:
        /*00ac*/ 	.word	index@(.nv.constant0._Z10kernel_shtiiiiPfS_S_)
        /*00b0*/ 	.short	0x0380
        /*00b2*/ 	.short	0x0028


	//----- nvinfo : EIATTR_SW_WAR
	.align		4
.L_70:
        /*00b4*/ 	.byte	0x04, 0x36
        /*00b6*/ 	.short	(.L_72 - .L_71)
.L_71:
        /*00b8*/ 	.word	0x00000008
.L_72:


//--------------------- .nv.info._Z19kernel_legendredowniPfiS_ --------------------------
	.section	.nv.info._Z19kernel_legendredowniPfiS_,"",@"SHT_CUDA_INFO"
	.sectionflags	@""
	.align	4


	//----- nvinfo : EIATTR_CUDA_API_VERSION
	.align		4
        /*0000*/ 	.byte	0x04, 0x37
        /*0002*/ 	.short	(.L_74 - .L_73)
.L_73:
        /*0004*/ 	.word	0x00000082


	//----- nvinfo : EIATTR_KPARAM_INFO
	.align		4
.L_74:
        /*0008*/ 	.byte	0x04, 0x17
        /*000a*/ 	.short	(.L_76 - .L_75)
.L_75:
        /*000c*/ 	.word	0x00000000
        /*0010*/ 	.short	0x0003
        /*0012*/ 	.short	0x0018
        /*0014*/ 	.byte	0x00, 0xf5, 0x21, 0x00


	//----- nvinfo : EIATTR_KPARAM_INFO
	.align		4
.L_76:
        /*0018*/ 	.byte	0x04, 0x17
        /*001a*/ 	.short	(.L_78 - .L_77)
.L_77:
        /*001c*/ 	.word	0x00000000
        /*0020*/ 	.short	0x0002
        /*0022*/ 	.short	0x0010
        /*0024*/ 	.byte	0x00, 0xf0, 0x11, 0x00


	//----- nvinfo : EIATTR_KPARAM_INFO
	.align		4
.L_78:
        /*0028*/ 	.byte	0x04, 0x17
        /*002a*/ 	.short	(.L_80 - .L_79)
.L_79:
        /*002c*/ 	.word	0x00000000
        /*0030*/ 	.short	0x0001
        /*0032*/ 	.short	0x0008
        /*0034*/ 	.byte	0x00, 0xf5, 0x21, 0x00


	//----- nvinfo : EIATTR_KPARAM_INFO
	.align		4
.L_80:
        /*0038*/ 	.byte	0x04, 0x17
        /*003a*/ 	.short	(.L_82 - .L_81)
.L_81:
        /*003c*/ 	.word	0x00000000
        /*0040*/ 	.short	0x0000
        /*0042*/ 	.short	0x0000
        /*0044*/ 	.byte	0x00, 0xf0, 0x11, 0x00


	//----- nvinfo : EIATTR_SPARSE_MMA_MASK
	.align		4
.L_82:
        /*0048*/ 	.byte	0x03, 0x50
        /*004a*/ 	.short	0x0000


	//----- nvinfo : EIATTR_MAXREG_COUNT
	.align		4
        /*004c*/ 	.byte	0x03, 0x1b
        /*004e*/ 	.short	0x00ff


	//----- nvinfo : EIATTR_MERCURY_ISA_VERSION
	.align		4
        /*0050*/ 	.byte	0x03, 0x5f
        /*0052*/ 	.short	0x0101


	//----- nvinfo : EIATTR_VRC_CTA_INIT_COUNT
	.align		4
        /*0054*/ 	.byte	0x02, 0x4a
	.zero		1
	.zero		1


	//----- nvinfo : EIATTR_EXIT_INSTR_OFFSETS
	.align		4
        /*0058*/ 	.byte	0x04, 0x1c
        /*005a*/ 	.short	(.L_84 - .L_83)


	//   ....[0]....
.L_83:
        /*005c*/ 	.word	0x00000070


	//   ....[1]....
        /*0060*/ 	.word	0x00000130


	//----- nvinfo : EIATTR_CRS_STACK_SIZE
	.align		4
.L_84:
        /*0064*/ 	.byte	0x04, 0x1e
        /*0066*/ 	.short	(.L_86 - .L_85)
.L_85:
        /*0068*/ 	.word	0x00000000


	//----- nvinfo : EIATTR_CBANK_PARAM_SIZE
	.align		4
.L_86:
        /*006c*/ 	.byte	0x03, 0x19
        /*006e*/ 	.short	0x0020


	//----- nvinfo : EIATTR_PARAM_CBANK
	.align		4
        /*0070*/ 	.byte	0x04, 0x0a
        /*0072*/ 	.short	(.L_88 - .L_87)
	.align		4
.L_87:
        /*0074*/ 	.word	index@(.nv.constant0._Z19kernel_legendredowniPfiS_)
        /*0078*/ 	.short	0x0380
        /*007a*/ 	.short	0x0020


	//----- nvinfo : EIATTR_SW_WAR
	.align		4
.L_88:
        /*007c*/ 	.byte	0x04, 0x36
        /*007e*/ 	.short	(.L_90 - .L_89)
.L_89:
        /*0080*/ 	.word	0x00000008
.L_90:


//--------------------- .nv.info._Z17kernel_legendreupiPfiS_ --------------------------
	.section	.nv.info._Z17kernel_legendreupiPfiS_,"",@"SHT_CUDA_INFO"
	.sectionflags	@""
	.align	4


	//----- nvinfo : EIATTR_CUDA_API_VERSION
	.align		4
        /*0000*/ 	.byte	0x04, 0x37
        /*0002*/ 	.short	(.L_92 - .L_91)
.L_91:
        /*0004*/ 	.word	0x00000082


	//----- nvinfo : EIATTR_KPARAM_INFO
	.align		4
.L_92:
        /*0008*/ 	.byte	0x04, 0x17
        /*000a*/ 	.short	(.L_94 - .L_93)
.L_93:
        /*000c*/ 	.word	0x00000000
        /*0010*/ 	.short	0x0003
        /*0012*/ 	.short	0x0018
        /*0014*/ 	.byte	0x00, 0xf5, 0x21, 0x00


	//----- nvinfo : EIATTR_KPARAM_INFO
	.align		4
.L_94:
        /*0018*/ 	.byte	0x04, 0x17
        /*001a*/ 	.short	(.L_96 - .L_95)
.L_95:
        /*001c*/ 	.word	0x00000000
        /*0020*/ 	.short	0x0002
        /*0022*/ 	.short	0x0010
        /*0024*/ 	.byte	0x00, 0xf0, 0x11, 0x00


	//----- nvinfo : EIATTR_KPARAM_INFO
	.align		4
.L_96:
        /*0028*/ 	.byte	0x04, 0x17
        /*002a*/ 	.short	(.L_98 - .L_97)
.L_97:
        /*002c*/ 	.word	0x00000000
        /*0030*/ 	.short	0x0001
        /*0032*/ 	.short	0x0008
        /*0034*/ 	.byte	0x00, 0xf5, 0x21, 0x00


	//----- nvinfo : EIATTR_KPARAM_INFO
	.align		4
.L_98:
        /*0038*/ 	.byte	0x04, 0x17
        /*003a*/ 	.short	(.L_100 - .L_99)
.L_99:
        /*003c*/ 	.word	0x00000000
        /*0040*/ 	.short	0x0000
        /*0042*/ 	.short	0x0000
        /*0044*/ 	.byte	0x00, 0xf0, 0x11, 0x00


	//----- nvinfo : EIATTR_SPARSE_MMA_MASK
	.align		4
.L_100:
        /*0048*/ 	.byte	0x03, 0x50
        /*004a*/ 	.short	0x0000


	//----- nvinfo : EIATTR_MAXREG_COUNT
	.align		4
        /*004c*/ 	.byte	0x03, 0x1b
        /*004e*/ 	.short	0x00ff


	//----- nvinfo : EIATTR_MERCURY_ISA_VERSION
	.align		4
        /*0050*/ 	.byte	0x03, 0x5f
        /*0052*/ 	.short	0x0101


	//----- nvinfo : EIATTR_VRC_CTA_INIT_COUNT
	.align		4
        /*0054*/ 	.byte	0x02, 0x4a
	.zero		1
	.zero		1


	//----- nvinfo : EIATTR_EXIT_INSTR_OFFSETS
	.align		4
        /*0058*/ 	.byte	0x04, 0x1c
        /*005a*/ 	.short	(.L_102 - .L_101)


	//   ....[0]....
.L_101:
        /*005c*/ 	.word	0x00000070


	//   ....[1]....
        /*0060*/ 	.word	0x00000110


	//----- nvinfo : EIATTR_CRS_STACK_SIZE
	.align		4
.L_102:
        /*0064*/ 	.byte	0x04, 0x1e
        /*0066*/ 	.short	(.L_104 - .L_103)
.L_103:
        /*0068*/ 	.word	0x00000000


	//----- nvinfo : EIATTR_CBANK_PARAM_SIZE
	.align		4
.L_104:
        /*006c*/ 	.byte	0x03, 0x19
        /*006e*/ 	.short	0x0020


	//----- nvinfo : EIATTR_PARAM_CBANK
	.align		4
        /*0070*/ 	.byte	0x04, 0x0a
        /*0072*/ 	.short	(.L_106 - .L_105)
	.align		4
.L_105:
        /*0074*/ 	.word	index@(.nv.constant0._Z17kernel_legendreupiPfiS_)
        /*0078*/ 	.short	0x0380
        /*007a*/ 	.short	0x0020


	//----- nvinfo : EIATTR_SW_WAR
	.align		4
.L_106:
        /*007c*/ 	.byte	0x04, 0x36
        /*007e*/ 	.short	(.L_108 - .L_107)
.L_107:
        /*0080*/ 	.word	0x00000008
.L_108:


//--------------------- .nv.info._Z12compute_ALPsiiiPfS_ --------------------------
	.section	.nv.info._Z12compute_ALPsiiiPfS_,"",@"SHT_CUDA_INFO"
	.sectionflags	@""
	.align	4


	//----- nvinfo : EIATTR_CUDA_API_VERSION
	.align		4
        /*0000*/ 	.byte	0x04, 0x37
        /*0002*/ 	.short	(.L_110 - .L_109)
.L_109:
        /*0004*/ 	.word	0x00000082


	//----- nvinfo : EIATTR_KPARAM_INFO
	.align		4
.L_110:
        /*0008*/ 	.byte	0x04, 0x17
        /*000a*/ 	.short	(.L_112 - .L_111)
.L_111:
        /*000c*/ 	.word	0x00000000
        /*0010*/ 	.short	0x0004
        /*0012*/ 	.short	0x0018
        /*0014*/ 	.byte	0x00, 0xf5, 0x21, 0x00


	//----- nvinfo : EIATTR_KPARAM_INFO
	.align		4
.L_112:
        /*0018*/ 	.byte	0x04, 0x17
        /*001a*/ 	.short	(.L_114 - .L_113)
.L_113:
        /*001c*/ 	.word	0x00000000
        /*0020*/ 	.short	0x0003
        /*0022*/ 	.short	0x0010
        /*0024*/ 	.byte	0x00, 0xf5, 0x21, 0x00


	//----- nvinfo : EIATTR_KPARAM_INFO
	.align		4
.L_114:
        /*0028*/ 	.byte	0x04, 0x17
        /*002a*/ 	.short	(.L_116 - .L_115)
.L_115:
        /*002c*/ 	.word	0x00000000
        /*0030*/ 	.short	0x0002
        /*0032*/ 	.short	0x0008
        /*0034*/ 	.byte	0x00, 0xf0, 0x11, 0x00


	//----- nvinfo : EIATTR_KPARAM_INFO
	.align		4
.L_116:
        /*0038*/ 	.byte	0x04, 0x17
        /*003a*/ 	.short	(.L_118 - .L_117)
.L_117:
        /*003c*/ 	.word	0x00000000
        /*0040*/ 	.short	0x0001
        /*0042*/ 	.short	0x0004
        /*0044*/ 	.byte	0x00, 0xf0, 0x11, 0x00


	//----- nvinfo : EIATTR_KPARAM_INFO
	.align		4
.L_118:
        /*0048*/ 	.byte	0x04, 0x17
        /*004a*/ 	.short	(.L_120 - .L_119)
.L_119:
        /*004c*/ 	.word	0x00000000
        /*0050*/ 	.short	0x0000
        /*0052*/ 	.short	0x0000
        /*0054*/ 	.byte	0x00, 0xf0, 0x11, 0x00


	//----- nvinfo : EIATTR_SPARSE_MMA_MASK
	.align		4
.L_120:
        /*0058*/ 	.byte	0x03, 0x50
        /*005a*/ 	.short	0x0000


	//----- nvinfo : EIATTR_MAXREG_COUNT
	.align		4
        /*005c*/ 	.byte	0x03, 0x1b
        /*005e*/ 	.short	0x00ff


	//----- nvinfo : EIATTR_MERCURY_ISA_VERSION
	.align		4
        /*0060*/ 	.byte	0x03, 0x5f
        /*0062*/ 	.short	0x0101


	//----- nvinfo : EIATTR_VRC_CTA_INIT_COUNT
	.align		4
        /*0064*/ 	.byte	0x02, 0x4a
	.zero		1
	.zero		1


	//----- nvinfo : EIATTR_EXIT_INSTR_OFFSETS
	.align		4
        /*0068*/ 	.byte	0x04, 0x1c
        /*006a*/ 	.short	(.L_122 - .L_121)


	//   ....[0]....
.L_121:
        /*006c*/ 	.word	0x00000070


	//   ....[1]....
        /*0070*/ 	.word	0x00000130


	//----- nvinfo : EIATTR_CRS_STACK_SIZE
	.align		4
.L_122:
        /*0074*/ 	.byte	0x04, 0x1e
        /*0076*/ 	.short	(.L_124 - .L_123)
.L_123:
        /*0078*/ 	.word	0x00000000


	//----- nvinfo : EIATTR_CBANK_PARAM_SIZE
	.align		4
.L_124:
        /*007c*/ 	.byte	0x03, 0x19
        /*007e*/ 	.short	0x0020


	//----- nvinfo : EIATTR_PARAM_CBANK
	.align		4
        /*0080*/ 	.byte	0x04, 0x0a
        /*0082*/ 	.short	(.L_126 - .L_125)
	.align		4
.L_125:
        /*0084*/ 	.word	index@(.nv.constant0._Z12compute_ALPsiiiPfS_)
        /*0088*/ 	.short	0x0380
        /*008a*/ 	.short	0x0020


	//----- nvinfo : EIATTR_SW_WAR
	.align		4
.L_126:
        /*008c*/ 	.byte	0x04, 0x36
        /*008e*/ 	.short	(.L_128 - .L_127)
.L_127:
        /*0090*/ 	.word	0x00000008
.L_128:


//--------------------- .nv.callgraph             --------------------------
	.section	.nv.callgraph,"",@"SHT_CUDA_CALLGRAPH"
	.align	4
	.sectionentsize	8
	.align		4
        /*0000*/ 	.word	0x00000000
	.align		4
        /*0004*/ 	.word	0xffffffff
	.align		4
        /*0008*/ 	.word	0x00000000
	.align		4
        /*000c*/ 	.word	0xfffffffe
	.align		4
        /*0010*/ 	.word	0x00000000
	.align		4
        /*0014*/ 	.word	0xfffffffd
	.align		4
        /*0018*/ 	.word	0x00000000
	.align		4
        /*001c*/ 	.word	0xfffffffc


//--------------------- .nv.constant4             --------------------------
	.section	.nv.constant4,"a",@progbits
	.align	8
	.align		8
.nv.constant4:
        /*0000*/ 	.dword	__cudart_i2opi_f


//--------------------- .text._Z10kernel_shtiiiiPfS_S_ --------------------------
	.section	.text._Z10kernel_shtiiiiPfS_S_,"ax",@progbits
	.align	128
        .global         _Z10kernel_shtiiiiPfS_S_
        .type           _Z10kernel_shtiiiiPfS_S_,@function
        .size           _Z10kernel_shtiiiiPfS_S_,(.L_x_271 - _Z10kernel_shtiiiiPfS_S_)
        .other          _Z10kernel_shtiiiiPfS_S_,@"STO_CUDA_ENTRY STV_DEFAULT"
_Z10kernel_shtiiiiPfS_S_:
.text._Z10kernel_shtiiiiPfS_S_:
[----:B------:R-:W-:Y:S01]  /*0000*/  LDC R1, c[0x0][0x37c] ;  /* 0x0000df00ff017b82 */ /* 0x000fe20000000800 */
[----:B------:R-:W0:Y:S07]  /*0010*/  S2R R3, SR_TID.X ;  /* 0x0000000000037919 */ /* 0x000e2e0000002100 */
[----:B------:R-:W0:Y:S01]  /*0020*/  S2UR UR6, SR_CTAID.X ;  /* 0x00000000000679c3 */ /* 0x000e220000002500 */
[----:B------:R-:W1:Y:S07]  /*0030*/  LDCU.64 UR4, c[0x0][0x388] ;  /* 0x00007100ff0477ac */ /* 0x000e6e0008000a00 */
[----:B------:R-:W0:Y:S01]  /*0040*/  LDC R2, c[0x0][0x360] ;  /* 0x0000d800ff027b82 */ /* 0x000e220000000800 */
[----:B-1----:R-:W-:Y:S01]  /*0050*/  UIMAD UR4, UR5, UR4, URZ ;  /* 0x00000004050472a4 */ /* 0x002fe2000f8e02ff */
[----:B0-----:R-:W-:-:S05]  /*0060*/  IMAD R2, R2, UR6, R3 ;  /* 0x0000000602027c24 */ /* 0x001fca000f8e0203 */
[----:B------:R-:W-:-:S13]  /*0070*/  ISETP.GE.AND P0, PT, R2, UR4, PT ;  /* 0x0000000402007c0c */ /* 0x000fda000bf06270 */
[----:B------:R-:W-:Y:S05]  /*0080*/  @P0 EXIT ;  /* 0x000000000000094d */ /* 0x000fea0003800000 */
[----:B------:R-:W0:Y:S01]  /*0090*/  LDC.64 R4, c[0x0][0x390] ;  /* 0x0000e400ff047b82 */ /* 0x000e220000000a00 */
[----:B------:R-:W1:Y:S01]  /*00a0*/  LDCU.64 UR10, c[0x0][0x358] ;  /* 0x00006b00ff0a77ac */ /* 0x000e620008000a00 */
[----:B------:R-:W2:Y:S01]  /*00b0*/  LDCU UR6, c[0x0][0x384] ;  /* 0x00007080ff0677ac */ /* 0x000ea20008000800 */
[----:B0-----:R-:W-:-:S05]  /*00c0*/  IMAD.WIDE R4, R2, 0x4, R4 ;  /* 0x0000000402047825 */ /* 0x001fca00078e0204 */
[----:B-1----:R0:W5:Y:S01]  /*00d0*/  LDG.E R0, desc[UR10][R4.64] ;  /* 0x0000000a04007981 */ /* 0x002162000c1e1900 */
[----:B--2---:R-:W-:Y:S01]  /*00e0*/  UISETP.GT.AND UP0, UPT, UR6, -0x1, UPT ;  /* 0xffffffff0600788c */ /* 0x004fe2000bf04270 */
[----:B------:R-:W1:Y:S01]  /*00f0*/  LDCU UR13, c[0x0][0x380] ;  /* 0x00007000ff0d77ac */ /* 0x000e620008000800 */
[----:B------:R-:W-:-:S07]  /*0100*/  UMOV UR4, URZ ;  /* 0x000000ff00047c82 */ /* 0x000fce0008000000 */
[----:B0-----:R-:W-:Y:S05]  /*0110*/  BRA.U UP0, `(.L_x_0) ;  /* 0x0000002100ec7547 */ /* 0x001fea000b800000 */
[----:B------:R-:W0:Y:S01]  /*0120*/  LDCU UR12, c[0x0][0x380] ;  /* 0x00007000ff0c77ac */ /* 0x000e220008000800 */
[----:B------:R-:W-:Y:S01]  /*0130*/  IMAD.MOV.U32 R3, RZ, RZ, 0x3f800000 ;  /* 0x3f800000ff037424 */ /* 0x000fe200078e00ff */
[----:B0-----:R-:W-:-:S04]  /*0140*/  UIADD3 UR5, UPT, UPT, -UR6, UR12, URZ ;  /* 0x0000000c06057290 */ /* 0x001fc8000fffe1ff */
[----:B------:R-:W-:-:S09]  /*0150*/  UISETP.GE.AND UP0, UPT, UR5, 0x2, UPT ;  /* 0x000000020500788c */ /* 0x000fd2000bf06270 */
[----:B------:R-:W-:Y:S05]  /*0160*/  BRA.U !UP0, `(.L_x_1) ;  /* 0x0000000508f87547 */ /* 0x000fea000b800000 */
[----:B------:R-:W-:Y:S01]  /*0170*/  UIADD3 UR5, UPT, UPT, UR5, -0x2, URZ ;  /* 0xfffffffe05057890 */ /* 0x000fe2000fffe0ff */
[----:B------:R-:W-:Y:S01]  /*0180*/  IMAD.MOV.U32 R3, RZ, RZ, 0x3f800000 ;  /* 0x3f800000ff037424 */ /* 0x000fe200078e00ff */
[----:B------:R-:W-:Y:S02]  /*0190*/  ULOP3.LUT UR7, URZ, UR6, URZ, 0x33, !UPT ;  /* 0x00000006ff077292 */ /* 0x000fe4000f8e33ff */
[----:B------:R-:W-:Y:S02]  /*01a0*/  UISETP.GE.U32.AND UP0, UPT, UR5, 0x3, UPT ;  /* 0x000000030500788c */ /* 0x000fe4000bf06070 */
[----:B------:R-:W-:Y:S01]  /*01b0*/  UIADD3 UR7, UPT, UPT, UR7, UR12, URZ ;  /* 0x0000000c07077290 */ /* 0x000fe2000fffe0ff */
[----:B------:R-:W-:-:S03]  /*01c0*/  UMOV UR5, 0x2 ;  /* 0x0000000200057882 */ /* 0x000fc60000000000 */
[----:B------:R-:W-:-:S03]  /*01d0*/  ULOP3.LUT UR8, UR7, 0x3, URZ, 0xc0, !UPT ;  /* 0x0000000307087892 */ /* 0x000fc6000f8ec0ff */
[----:B------:R-:W-:Y:S09]  /*01e0*/  BRA.U !UP0, `(.L_x_2) ;  /* 0x0000000508b47547 */ /* 0x000ff2000b800000 */
[----:B------:R-:W-:Y:S01]  /*01f0*/  ULOP3.LUT UR7, UR7, 0xfffffffc, URZ, 0xc0, !UPT ;  /* 0xfffffffc07077892 */ /* 0x000fe2000f8ec0ff */
[----:B------:R-:W-:Y:S01]  /*0200*/  IMAD.MOV.U32 R3, RZ, RZ, 0x3f800000 ;  /* 0x3f800000ff037424 */ /* 0x000fe200078e00ff */
[----:B------:R-:W-:Y:S02]  /*0210*/  UMOV UR5, URZ ;  /* 0x000000ff00057c82 */ /* 0x000fe40008000000 */
[----:B------:R-:W-:-:S09]  /*0220*/  UISETP.GT.AND UP0, UPT, UR7, URZ, UPT ;  /* 0x000000ff0700728c */ /* 0x000fd2000bf04270 */
[----:B------:R-:W-:Y:S05]  /*0230*/  BRA.U !UP0, `(.L_x_3) ;  /* 0x0000000508607547 */ /* 0x000fea000b800000 */
[----:B------:R-:W-:Y:S02]  /*0240*/  UIADD3 UR9, UPT, UPT, UR7, -UR5, URZ ;  /* 0x8000000507097290 */ /* 0x000fe4000fffe0ff */
[----:B------:R-:W-:Y:S02]  /*0250*/  UPLOP3.LUT UP0, UPT, UPT, UPT, UPT, 0x80, 0x8 ;  /* 0x000000000008789c */ /* 0x000fe40003f0f070 */
[----:B------:R-:W-:-:S09]  /*0260*/  UISETP.GT.AND UP1, UPT, UR9, 0xc, UPT ;  /* 0x0000000c0900788c */ /* 0x000fd2000bf24270 */
[----:B------:R-:W-:Y:S05]  /*0270*/  BRA.U !UP1, `(.L_x_4) ;  /* 0x0000000109d47547 */ /* 0x000fea000b800000 */
[----:B------:R-:W-:Y:S02]  /*0280*/  UIADD3 UR15, UPT, UPT, UR7, -0xc, URZ ;  /* 0xfffffff4070f7890 */ /* 0x000fe4000fffe0ff */
[----:B------:R-:W-:-:S11]  /*0290*/  UPLOP3.LUT UP0, UPT, UPT, UPT, UPT, 0x40, 0x4 ;  /* 0x000000000004789c */ /* 0x000fd60003f0e870 */
.L_x_5:
[----:B------:R-:W-:Y:S02]  /*02a0*/  UIADD3 UR9, UPT, UPT, UR5, 0x2, URZ ;  /* 0x0000000205097890 */ /* 0x000fe4000fffe0ff */
[----:B------:R-:W-:-:S04]  /*02b0*/  UIADD3 UR14, UPT, UPT, UR5, 0x3, URZ ;  /* 0x00000003050e7890 */ /* 0x000fc8000fffe0ff */
[----:B------:R-:W-:Y:S01]  /*02c0*/  I2FP.F32.U32 R4, UR9 ;  /* 0x0000000900047c45 */ /* 0x000fe20008201000 */
[----:B------:R-:W-:Y:S01]  /*02d0*/  UIADD3 UR9, UPT, UPT, UR5, 0x4, URZ ;  /* 0x0000000405097890 */ /* 0x000fe2000fffe0ff */
[----:B------:R-:W-:Y:S01]  /*02e0*/  I2FP.F32.U32 R5, UR14 ;  /* 0x0000000e00057c45 */ /* 0x000fe20008201000 */
[----:B------:R-:W-:Y:S02]  /*02f0*/  UIADD3 UR14, UPT, UPT, UR5, 0x5, URZ ;  /* 0x00000005050e7890 */ /* 0x000fe4000fffe0ff */
[----:B------:R-:W-:Y:S02]  /*0300*/  FMUL R4, R4, R3 ;  /* 0x0000000304047220 */ /* 0x000fe40000400000 */
[----:B------:R-:W-:Y:S01]  /*0310*/  I2FP.F32.U32 R3, UR9 ;  /* 0x0000000900037c45 */ /* 0x000fe20008201000 */
[----:B------:R-:W-:Y:S01]  /*0320*/  UIADD3 UR9, UPT, UPT, UR5, 0x6, URZ ;  /* 0x0000000605097890 */ /* 0x000fe2000fffe0ff */
[----:B------:R-:W-:Y:S01]  /*0330*/  FMUL R4, R4, R5 ;  /* 0x0000000504047220 */ /* 0x000fe20000400000 */
[----:B------:R-:W-:Y:S01]  /*0340*/  I2FP.F32.U32 R6, UR14 ;  /* 0x0000000e00067c45 */ /* 0x000fe20008201000 */
[----:B------:R-:W-:-:S02]  /*0350*/  UIADD3 UR14, UPT, UPT, UR5, 0x7, URZ ;  /* 0x00000007050e7890 */ /* 0x000fc4000fffe0ff */
[----:B------:R-:W-:Y:S01]  /*0360*/  FMUL R3, R4, R3 ;  /* 0x0000000304037220 */ /* 0x000fe20000400000 */
[----:B------:R-:W-:Y:S01]  /*0370*/  I2FP.F32.U32 R4, UR9 ;  /* 0x0000000900047c45 */ /* 0x000fe20008201000 */
[----:B------:R-:W-:Y:S02]  /*0380*/  UIADD3 UR9, UPT, UPT, UR5, 0x8, URZ ;  /* 0x0000000805097890 */ /* 0x000fe4000fffe0ff */
[----:B------:R-:W-:Y:S01]  /*0390*/  FMUL R3, R3, R6 ;  /* 0x0000000603037220 */ /* 0x000fe20000400000 */
[----:B------:R-:W-:Y:S01]  /*03a0*/  I2FP.F32.U32 R6, UR14 ;  /* 0x0000000e00067c45 */ /* 0x000fe20008201000 */
[----:B------:R-:W-:Y:S02]  /*03b0*/  UIADD3 UR14, UPT, UPT, UR5, 0x9, URZ ;  /* 0x00000009050e7890 */ /* 0x000fe4000fffe0ff */
        /* <DEDUP_REMOVED lines=25> */
[----:B------:R-:W-:Y:S02]  /*0550*/  UISETP.GE.AND UP1, UPT, UR9, UR15, UPT ;  /* 0x0000000f0900728c */ /* 0x000fe4000bf26270 */
[----:B------:R-:W-:Y:S01]  /*0560*/  I2FP.F32.U32 R4, UR9 ;  /* 0x0000000900047c45 */ /* 0x000fe20008201000 */
[----:B------:R-:W-:Y:S01]  /*0570*/  FMUL R3, R3, R6 ;  /* 0x0000000603037220 */ /* 0x000fe20000400000 */
[----:B------:R-:W-:Y:S01]  /*0580*/  I2FP.F32.U32 R6, UR5 ;  /* 0x0000000500067c45 */ /* 0x000fe20008201000 */
[----:B------:R-:W-:-:S02]  /*0590*/  UMOV UR5, UR9 ;  /* 0x0000000900057c82 */ /* 0x000fc40008000000 */
[----:B------:R-:W-:-:S04]  /*05a0*/  FMUL R3, R3, R4 ;  /* 0x0000000403037220 */ /* 0x000fc80000400000 */
[----:B------:R-:W-:Y:S01]  /*05b0*/  FMUL R3, R3, R6 ;  /* 0x0000000603037220 */ /* 0x000fe20000400000 */
[----:B------:R-:W-:Y:S06]  /*05c0*/  BRA.U !UP1, `(.L_x_5) ;  /* 0xfffffffd09347547 */ /* 0x000fec000b83ffff */
.L_x_4:
[----:B------:R-:W-:-:S04]  /*05d0*/  UIADD3 UR14, UPT, UPT, UR7, -UR5, URZ ;  /* 0x80000005070e7290 */ /* 0x000fc8000fffe0ff */
[----:B------:R-:W-:-:S09]  /*05e0*/  UISETP.GT.AND UP1, UPT, UR14, 0x4, UPT ;  /* 0x000000040e00788c */ /* 0x000fd2000bf24270 */
[----:B------:R-:W-:Y:S05]  /*05f0*/  BRA.U !UP1, `(.L_x_6) ;  /* 0x0000000109687547 */ /* 0x000fea000b800000 */
[----:B------:R-:W-:Y:S02]  /*0600*/  UIADD3 UR9, UPT, UPT, UR5, 0x2, URZ ;  /* 0x0000000205097890 */ /* 0x000fe4000fffe0ff */
[----:B------:R-:W-:Y:S02]  /*0610*/  UIADD3 UR14, UPT, UPT, UR5, 0x3, URZ ;  /* 0x00000003050e7890 */ /* 0x000fe4000fffe0ff */
[----:B------:R-:W-:Y:S02]  /*0620*/  UPLOP3.LUT UP0, UPT, UPT, UPT, UPT, 0x40, 0x4 ;  /* 0x000000000004789c */ /* 0x000fe40003f0e870 */
[----:B------:R-:W-:Y:S01]  /*0630*/  I2FP.F32.U32 R4, UR9 ;  /* 0x0000000900047c45 */ /* 0x000fe20008201000 */
[----:B------:R-:W-:Y:S01]  /*0640*/  UIADD3 UR9, UPT, UPT, UR5, 0x4, URZ ;  /* 0x0000000405097890 */ /* 0x000fe2000fffe0ff */
[----:B------:R-:W-:Y:S01]  /*0650*/  I2FP.F32.U32 R5, UR14 ;  /* 0x0000000e00057c45 */ /* 0x000fe20008201000 */
[----:B------:R-:W-:Y:S02]  /*0660*/  UIADD3 UR14, UPT, UPT, UR5, 0x5, URZ ;  /* 0x00000005050e7890 */ /* 0x000fe4000fffe0ff */
[----:B------:R-:W-:-:S02]  /*0670*/  FMUL R4, R3, R4 ;  /* 0x0000000403047220 */ /* 0x000fc40000400000 */
[----:B------:R-:W-:Y:S01]  /*0680*/  I2FP.F32.U32 R3, UR9 ;  /* 0x0000000900037c45 */ /* 0x000fe20008201000 */
[----:B------:R-:W-:Y:S01]  /*0690*/  UIADD3 UR9, UPT, UPT, UR5, 0x6, URZ ;  /* 0x0000000605097890 */ /* 0x000fe2000fffe0ff */
        /* <DEDUP_REMOVED lines=10> */
[----:B------:R-:W-:-:S03]  /*0740*/  I2FP.F32.U32 R4, UR9 ;  /* 0x0000000900047c45 */ /* 0x000fc60008201000 */
[----:B------:R-:W-:Y:S01]  /*0750*/  FMUL R3, R3, R6 ;  /* 0x0000000603037220 */ /* 0x000fe20000400000 */
[----:B------:R-:W-:Y:S01]  /*0760*/  I2FP.F32.U32 R6, UR5 ;  /* 0x0000000500067c45 */ /* 0x000fe20008201000 */
[----:B------:R-:W-:Y:S02]  /*0770*/  UMOV UR5, UR9 ;  /* 0x0000000900057c82 */ /* 0x000fe40008000000 */
[----:B------:R-:W-:-:S04]  /*0780*/  FMUL R3, R3, R4 ;  /* 0x0000000403037220 */ /* 0x000fc80000400000 */
[----:B------:R-:W-:-:S07]  /*0790*/  FMUL R3, R3, R6 ;  /* 0x0000000603037220 */ /* 0x000fce0000400000 */
.L_x_6:
[----:B------:R-:W-:-:S09]  /*07a0*/  UISETP.NE.OR UP0, UPT, UR5, UR7, UP0 ;  /* 0x000000070500728c */ /* 0x000fd20008705670 */
[----:B------:R-:W-:Y:S05]  /*07b0*/  BRA.U !UP0, `(.L_x_7) ;  /* 0x00000001083c7547 */ /* 0x000fea000b800000 */
.L_x_3:
[----:B------:R-:W-:Y:S02]  /*07c0*/  UIADD3 UR9, UPT, UPT, UR5, 0x2, URZ ;  /* 0x0000000205097890 */ /* 0x000fe4000fffe0ff */
[----:B------:R-:W-:-:S04]  /*07d0*/  UIADD3 UR14, UPT, UPT, UR5, 0x3, URZ ;  /* 0x00000003050e7890 */ /* 0x000fc8000fffe0ff */
[----:B------:R-:W-:Y:S01]  /*07e0*/  I2FP.F32.U32 R4, UR9 ;  /* 0x0000000900047c45 */ /* 0x000fe20008201000 */
[----:B------:R-:W-:Y:S01]  /*07f0*/  UIADD3 UR9, UPT, UPT, UR5, 0x4, URZ ;  /* 0x0000000405097890 */ /* 0x000fe2000fffe0ff */
[----:B------:R-:W-:Y:S01]  /*0800*/  I2FP.F32.U32 R5, UR14 ;  /* 0x0000000e00057c45 */ /* 0x000fe20008201000 */
[----:B------:R-:W-:Y:S02]  /*0810*/  UIADD3 UR5, UPT, UPT, UR5, 0x5, URZ ;  /* 0x0000000505057890 */ /* 0x000fe4000fffe0ff */
[----:B------:R-:W-:Y:S01]  /*0820*/  FMUL R4, R4, R3 ;  /* 0x0000000304047220 */ /* 0x000fe20000400000 */
[----:B------:R-:W-:Y:S02]  /*0830*/  UISETP.NE.AND UP0, UPT, UR9, UR7, UPT ;  /* 0x000000070900728c */ /* 0x000fe4000bf05270 */
[----:B------:R-:W-:Y:S01]  /*0840*/  I2FP.F32.U32 R3, UR9 ;  /* 0x0000000900037c45 */ /* 0x000fe20008201000 */
[----:B------:R-:W-:Y:S01]  /*0850*/  FMUL R4, R4, R5 ;  /* 0x0000000504047220 */ /* 0x000fe20000400000 */
[----:B------:R-:W-:Y:S01]  /*0860*/  I2FP.F32.U32 R6, UR5 ;  /* 0x0000000500067c45 */ /* 0x000fe20008201000 */
[----:B------:R-:W-:-:S02]  /*0870*/  UMOV UR5, UR9 ;  /* 0x0000000900057c82 */ /* 0x000fc40008000000 */
[----:B------:R-:W-:-:S04]  /*0880*/  FMUL R3, R4, R3 ;  /* 0x0000000304037220 */ /* 0x000fc80000400000 */
[----:B------:R-:W-:Y:S01]  /*0890*/  FMUL R3, R3, R6 ;  /* 0x0000000603037220 */ /* 0x000fe20000400000 */
[----:B------:R-:W-:Y:S06]  /*08a0*/  BRA.U UP0, `(.L_x_3) ;  /* 0xfffffffd00c47547 */ /* 0x000fec000b83ffff */
.L_x_7:
[----:B------:R-:W-:-:S12]  /*08b0*/  UIADD3 UR5, UPT, UPT, UR9, 0x2, URZ ;  /* 0x0000000209057890 */ /* 0x000fd8000fffe0ff */
.L_x_2:
[----:B------:R-:W-:-:S09]  /*08c0*/  UISETP.NE.AND UP0, UPT, UR8, URZ, UPT ;  /* 0x000000ff0800728c */ /* 0x000fd2000bf05270 */
[----:B------:R-:W-:Y:S05]  /*08d0*/  BRA.U !UP0, `(.L_x_1) ;  /* 0x00000001081c7547 */ /* 0x000fea000b800000 */
[----:B------:R-:W-:-:S12]  /*08e0*/  UIADD3 UR8, UPT, UPT, -UR8, URZ, URZ ;  /* 0x000000ff08087290 */ /* 0x000fd8000fffe1ff */
.L_x_8:
[----:B------:R-:W-:Y:S01]  /*08f0*/  UIADD3 UR8, UPT, UPT, UR8, 0x1, URZ ;  /* 0x0000000108087890 */ /* 0x000fe2000fffe0ff */
[----:B------:R-:W-:Y:S01]  /*0900*/  I2FP.F32.U32 R4, UR5 ;  /* 0x0000000500047c45 */ /* 0x000fe20008201000 */
[----:B------:R-:W-:Y:S02]  /*0910*/  UIADD3 UR5, UPT, UPT, UR5, 0x1, URZ ;  /* 0x0000000105057890 */ /* 0x000fe4000fffe0ff */
[----:B------:R-:W-:Y:S02]  /*0920*/  UISETP.NE.AND UP0, UPT, UR8, URZ, UPT ;  /* 0x000000ff0800728c */ /* 0x000fe4000bf05270 */
[----:B------:R-:W-:-:S07]  /*0930*/  FMUL R3, R4, R3 ;  /* 0x0000000304037220 */ /* 0x000fce0000400000 */
[----:B------:R-:W-:Y:S05]  /*0940*/  BRA.U UP0, `(.L_x_8) ;  /* 0xfffffffd00e87547 */ /* 0x000fea000b83ffff */
.L_x_1:
[----:B------:R-:W-:Y:S01]  /*0950*/  UIADD3 UR6, UPT, UPT, UR6, UR12, URZ ;  /* 0x0000000c06067290 */ /* 0x000fe2000fffe0ff */
[----:B------:R-:W-:Y:S01]  /*0960*/  HFMA2 R12, -RZ, RZ, 68.25, 0.07958984375 ;  /* 0x54442d18ff0c7431 */ /* 0x000fe200000001ff */
[----:B------:R-:W-:Y:S01]  /*0970*/  ULEA UR5, UR12, 0x1, 0x1 ;  /* 0x000000010c057891 */ /* 0x000fe2000f8e08ff */
[----:B------:R-:W-:Y:S01]  /*0980*/  IMAD.MOV.U32 R13, RZ, RZ, 0x402921fb ;  /* 0x402921fbff0d7424 */ /* 0x000fe200078e00ff */
[----:B------:R-:W-:-:S04]  /*0990*/  UISETP.GE.AND UP0, UPT, UR6, 0x2, UPT ;  /* 0x000000020600788c */ /* 0x000fc8000bf06270 */
[----:B------:R-:W-:-:S05]  /*09a0*/  I2FP.F32.S32 R4, UR5 ;  /* 0x0000000500047c45 */ /* 0x000fca0008201400 */
[----:B------:R-:W-:Y:S01]  /*09b0*/  FMUL R3, R4, R3 ;  /* 0x0000000304037220 */ /* 0x000fe20000400000 */
[----:B------:R-:W-:Y:S06]  /*09c0*/  BRA.U !UP0, `(.L_x_9) ;  /* 0x0000000908047547 */ /* 0x000fec000b800000 */
[----:B------:R-:W-:Y:S01]  /*09d0*/  UIADD3 UR5, UPT, UPT, UR6, -0x1, URZ ;  /* 0xffffffff06057890 */ /* 0x000fe2000fffe0ff */
[----:B------:R-:W-:Y:S01]  /*09e0*/  IMAD.MOV.U32 R4, RZ, RZ, 0x3f800000 ;  /* 0x3f800000ff047424 */ /* 0x000fe200078e00ff */
[----:B------:R-:W-:Y:S02]  /*09f0*/  UIADD3 UR6, UPT, UPT, UR6, -0x2, URZ ;  /* 0xfffffffe06067890 */ /* 0x000fe4000fffe0ff */
[----:B------:R-:W-:Y:S02]  /*0a00*/  ULOP3.LUT UR7, UR5, 0x3, URZ, 0xc0, !UPT ;  /* 0x0000000305077892 */ /* 0x000fe4000f8ec0ff */
[----:B------:R-:W-:-:S03]  /*0a10*/  UISETP.GE.U32.AND UP0, UPT, UR6, 0x3, UPT ;  /* 0x000000030600788c */ /* 0x000fc6000bf06070 */
[----:B------:R-:W-:-:S06]  /*0a20*/  UMOV UR6, 0x2 ;  /* 0x0000000200067882 */ /* 0x000fcc0000000000 */
[----:B------:R-:W-:Y:S05]  /*0a30*/  BRA.U !UP0, `(.L_x_10) ;  /* 0x0000000508b47547 */ /* 0x000fea000b800000 */
[----:B------:R-:W-:Y:S01]  /*0a40*/  ULOP3.LUT UR6, UR5, 0xfffffffc, URZ, 0xc0, !UPT ;  /* 0xfffffffc05067892 */ /* 0x000fe2000f8ec0ff */
[----:B------:R-:W-:Y:S02]  /*0a50*/  IMAD.MOV.U32 R4, RZ, RZ, 0x3f800000 ;  /* 0x3f800000ff047424 */ /* 0x000fe400078e00ff */
[----:B------:R-:W-:Y:S01]  /*0a60*/  UMOV UR5, URZ ;  /* 0x000000ff00057c82 */ /* 0x000fe20008000000 */
        /* <DEDUP_REMOVED lines=8> */
.L_x_13:
        /* <DEDUP_REMOVED lines=51> */
.L_x_12:
        /* <DEDUP_REMOVED lines=29> */
.L_x_14:
[----:B------:R-:W-:-:S09]  /*0ff0*/  UISETP.NE.OR UP0, UPT, UR5, UR6, UP0 ;  /* 0x000000060500728c */ /* 0x000fd20008705670 */
[----:B------:R-:W-:Y:S05]  /*1000*/  BRA.U !UP0, `(.L_x_15) ;  /* 0x00000001083c7547 */ /* 0x000fea000b800000 */
.L_x_11:
        /* <DEDUP_REMOVED lines=15> */
.L_x_15:
[----:B------:R-:W-:-:S12]  /*1100*/  UIADD3 UR6, UPT, UPT, UR8, 0x2, URZ ;  /* 0x0000000208067890 */ /* 0x000fd8000fffe0ff */
.L_x_10:
[----:B------:R-:W-:-:S09]  /*1110*/  UISETP.NE.AND UP0, UPT, UR7, URZ, UPT ;  /* 0x000000ff0700728c */ /* 0x000fd2000bf05270 */
[----:B------:R-:W-:Y:S05]  /*1120*/  BRA.U !UP0, `(.L_x_16) ;  /* 0x00000001081c7547 */ /* 0x000fea000b800000 */
[----:B------:R-:W-:-:S12]  /*1130*/  UIADD3 UR7, UPT, UPT, -UR7, URZ, URZ ;  /* 0x000000ff07077290 */ /* 0x000fd8000fffe1ff */
.L_x_17:
[----:B------:R-:W-:Y:S01]  /*1140*/  UIADD3 UR7, UPT, UPT, UR7, 0x1, URZ ;  /* 0x0000000107077890 */ /* 0x000fe2000fffe0ff */
[----:B------:R-:W-:Y:S01]  /*1150*/  I2FP.F32.U32 R5, UR6 ;  /* 0x0000000600057c45 */ /* 0x000fe20008201000 */
[----:B------:R-:W-:Y:S02]  /*1160*/  UIADD3 UR6, UPT, UPT, UR6, 0x1, URZ ;  /* 0x0000000106067890 */ /* 0x000fe4000fffe0ff */
[----:B------:R-:W-:Y:S02]  /*1170*/  UISETP.NE.AND UP0, UPT, UR7, URZ, UPT ;  /* 0x000000ff0700728c */ /* 0x000fe4000bf05270 */
[----:B------:R-:W-:-:S07]  /*1180*/  FMUL R4, R5, R4 ;  /* 0x0000000405047220 */ /* 0x000fce0000400000 */
[----:B------:R-:W-:Y:S05]  /*1190*/  BRA.U UP0, `(.L_x_17) ;  /* 0xfffffffd00e87547 */ /* 0x000fea000b83ffff */
.L_x_16:
[----:B------:R-:W0:Y:S01]  /*11a0*/  F2F.F64.F32 R12, R4 ;  /* 0x00000004000c7310 */ /* 0x000e220000201800 */
[----:B------:R-:W-:Y:S01]  /*11b0*/  UMOV UR6, 0x54442d18 ;  /* 0x54442d1800067882 */ /* 0x000fe20000000000 */
[----:B------:R-:W-:Y:S02]  /*11c0*/  UMOV UR7, 0x402921fb ;  /* 0x402921fb00077882 */ /* 0x000fe40000000000 */
[----:B0-----:R-:W-:-:S11]  /*11d0*/  DMUL R12, R12, UR6 ;  /* 0x000000060c0c7c28 */ /* 0x001fd60008000000 */
.L_x_9:
[----:B------:R-:W0:Y:S01]  /*11e0*/  MUFU.RCP64H R5, R13 ;  /* 0x0000000d00057308 */ /* 0x000e220000001800 */
[----:B------:R-:W-:-:S07]  /*11f0*/  MOV R4, 0x1 ;  /* 0x0000000100047802 */ /* 0x000fce0000000f00 */
[----:B------:R-:W2:Y:S01]  /*1200*/  F2F.F64.F32 R8, R3 ;  /* 0x0000000300087310 */ /* 0x000ea20000201800 */
[----:B0-----:R-:W-:Y:S01]  /*1210*/  DFMA R6, R4, -R12, 1 ;  /* 0x3ff000000406742b */ /* 0x001fe2000000080c */
[----:B--2---:R-:W-:-:S07]  /*1220*/  FSETP.GEU.AND P1, PT, |R9|, 6.5827683646048100446e-37, PT ;  /* 0x036000000900780b */ /* 0x004fce0003f2e200 */
[----:B------:R-:W-:-:S08]  /*1230*/  DFMA R6, R6, R6, R6 ;  /* 0x000000060606722b */ /* 0x000fd00000000006 */
[----:B------:R-:W-:-:S08]  /*1240*/  DFMA R6, R4, R6, R4 ;  /* 0x000000060406722b */ /* 0x000fd00000000004 */
[----:B------:R-:W-:-:S08]  /*1250*/  DFMA R4, R6, -R12, 1 ;  /* 0x3ff000000604742b */ /* 0x000fd0000000080c */
[----:B------:R-:W-:-:S08]  /*1260*/  DFMA R4, R6, R4, R6 ;  /* 0x000000040604722b */ /* 0x000fd00000000006 */
[----:B------:R-:W-:-:S08]  /*1270*/  DMUL R14, R8, R4 ;  /* 0x00000004080e7228 */ /* 0x000fd00000000000 */
[----:B------:R-:W-:-:S08]  /*1280*/  DFMA R6, R14, -R12, R8 ;  /* 0x8000000c0e06722b */ /* 0x000fd00000000008 */
[----:B------:R-:W-:-:S10]  /*1290*/  DFMA R14, R4, R6, R14 ;  /* 0x00000006040e722b */ /* 0x000fd4000000000e */
[----:B------:R-:W-:-:S05]  /*12a0*/  FFMA R4, RZ, R13, R15 ;  /* 0x0000000dff047223 */ /* 0x000fca000000000f */
[----:B------:R-:W-:-:S13]  /*12b0*/  FSETP.GT.AND P0, PT, |R4|, 1.469367938527859385e-39, PT ;  /* 0x001000000400780b */ /* 0x000fda0003f04200 */
[----:B------:R-:W-:Y:S05]  /*12c0*/  @P0 BRA P1, `(.L_x_18) ;  /* 0x00000000001c0947 */ /* 0x000fea0000800000 */
[----:B------:R-:W-:Y:S01]  /*12d0*/  IMAD.MOV.U32 R19, RZ, RZ, R8 ;  /* 0x000000ffff137224 */ /* 0x000fe200078e0008 */
[----:B------:R-:W-:Y:S01]  /*12e0*/  MOV R4, 0x1320 ;  /* 0x0000132000047802 */ /* 0x000fe20000000f00 */
[----:B------:R-:W-:Y:S02]  /*12f0*/  IMAD.MOV.U32 R18, RZ, RZ, R9 ;  /* 0x000000ffff127224 */ /* 0x000fe400078e0009 */
[----:B------:R-:W-:-:S07]  /*1300*/  IMAD.MOV.U32 R14, RZ, RZ, R12 ;  /* 0x000000ffff0e7224 */ /* 0x000fce00078e000c */
[----:B-1---5:R-:W-:Y:S05]  /*1310*/  CALL.REL.NOINC `($__internal_0_$__cuda_sm20_div_rn_f64_full) ;  /* 0x0000008400387944 */ /* 0x022fea0003c00000 */
[----:B------:R-:W-:Y:S01]  /*1320*/  MOV R15, R14 ;  /* 0x0000000e000f7202 */ /* 0x000fe20000000f00 */
[----:B------:R-:W-:-:S07]  /*1330*/  IMAD.MOV.U32 R14, RZ, RZ, R13 ;  /* 0x000000ffff0e7224 */ /* 0x000fce00078e000d */
.L_x_18:
[----:B------:R-:W0:Y:S02]  /*1340*/  F2F.F32.F64 R15, R14 ;  /* 0x0000000e000f7310 */ /* 0x000e240000301000 */
[----:B0-----:R-:W-:-:S06]  /*1350*/  VIADD R3, R15, 0xf3000000 ;  /* 0xf30000000f037836 */ /* 0x001fcc0000000000 */
[----:B------:R0:W2:Y:S01]  /*1360*/  MUFU.RSQ R4, R15 ;  /* 0x0000000f00047308 */ /* 0x0000a20000001400 */
[----:B------:R-:W-:-:S13]  /*1370*/  ISETP.GT.U32.AND P0, PT, R3, 0x727fffff, PT ;  /* 0x727fffff0300780c */ /* 0x000fda0003f04070 */
[----:B0-----:R-:W-:Y:S05]  /*1380*/  @!P0 BRA `(.L_x_19) ;  /* 0x00000000001c8947 */ /* 0x001fea0003800000 */
[----:B------:R-:W-:Y:S01]  /*1390*/  BSSY.RECONVERGENT B0, `(.L_x_20) ;  /* 0x0000004000007945 */ /* 0x000fe20003800200 */
[----:B--2---:R-:W-:Y:S01]  /*13a0*/  IMAD.MOV.U32 R4, RZ, RZ, R15 ;  /* 0x000000ffff047224 */ /* 0x004fe200078e000f */
[----:B------:R-:W-:-:S07]  /*13b0*/  MOV R16, 0x13d0 ;  /* 0x000013d000107802 */ /* 0x000fce0000000f00 */
[----:B-1---5:R-:W-:Y:S05]  /*13c0*/  CALL.REL.NOINC `($__internal_1_$__cuda_sm20_sqrt_rn_f32_slowpath) ;  /* 0x0000008800a07944 */ /* 0x022fea0003c00000 */
[----:B------:R-:W-:Y:S05]  /*13d0*/  BSYNC.RECONVERGENT B0 ;  /* 0x0000000000007941 */ /* 0x000fea0003800200 */
.L_x_20:
[----:B------:R-:W-:Y:S01]  /*13e0*/  MOV R40, R4 ;  /* 0x0000000400287202 */ /* 0x000fe20000000f00 */
[----:B------:R-:W-:Y:S06]  /*13f0*/  BRA `(.L_x_21) ;  /* 0x0000000000107947 */ /* 0x000fec0003800000 */
.L_x_19:
[----:B--2---:R-:W-:Y:S01]  /*1400*/  FMUL.FTZ R40, R15, R4 ;  /* 0x000000040f287220 */ /* 0x004fe20000410000 */
[----:B------:R-:W-:-:S03]  /*1410*/  FMUL.FTZ R4, R4, 0.5 ;  /* 0x3f00000004047820 */ /* 0x000fc60000410000 */
[----:B------:R-:W-:-:S04]  /*1420*/  FFMA R3, -R40, R40, R15 ;  /* 0x0000002828037223 */ /* 0x000fc8000000010f */
[----:B------:R-:W-:-:S07]  /*1430*/  FFMA R40, R3, R4, R40 ;  /* 0x0000000403287223 */ /* 0x000fce0000000028 */
.L_x_21:
[----:B------:R-:W0:Y:S02]  /*1440*/  LDC.64 R4, c[0x0][0x398] ;  /* 0x0000e600ff047b82 */ /* 0x000e240000000a00 */
[----:B0-----:R-:W-:-:S05]  /*1450*/  IMAD.WIDE R4, R2, 0x4, R4 ;  /* 0x0000000402047825 */ /* 0x001fca00078e0204 */
[----:B------:R-:W2:Y:S01]  /*1460*/  LDG.E R3, desc[UR10][R4.64] ;  /* 0x0000000a04037981 */ /* 0x000ea2000c1e1900 */
[----:B------:R-:W-:Y:S01]  /*1470*/  BSSY.RECONVERGENT B0, `(.L_x_22) ;  /* 0x0000069000007945 */ /* 0x000fe20003800200 */
[C---:B--2---:R-:W-:Y:S01]  /*1480*/  FMUL R6, R3.reuse, 0.63661974668502807617 ;  /* 0x3f22f98303067820 */ /* 0x044fe20000400000 */
[----:B------:R-:W-:-:S03]  /*1490*/  FSETP.GE.AND P0, PT, |R3|, 105615, PT ;  /* 0x47ce47800300780b */ /* 0x000fc60003f06200 */
[----:B------:R-:W0:Y:S02]  /*14a0*/  F2I.NTZ R9, R6 ;  /* 0x0000000600097305 */ /* 0x000e240000203100 */
[----:B0-----:R-:W-:-:S05]  /*14b0*/  I2FP.F32.S32 R8, R9 ;  /* 0x0000000900087245 */ /* 0x001fca0000201400 */
[----:B------:R-:W-:-:S04]  /*14c0*/  FFMA R7, R8, -1.5707962512969970703, R3 ;  /* 0xbfc90fda08077823 */ /* 0x000fc80000000003 */
[----:B------:R-:W-:-:S04]  /*14d0*/  FFMA R7, R8, -7.5497894158615963534e-08, R7 ;  /* 0xb3a2216808077823 */ /* 0x000fc80000000007 */
[----:B------:R-:W-:Y:S01]  /*14e0*/  FFMA R7, R8, -5.3903029534742383927e-15, R7 ;  /* 0xa7c234c508077823 */ /* 0x000fe20000000007 */
[----:B------:R-:W-:Y:S06]  /*14f0*/  @!P0 BRA `(.L_x_23) ;  /* 0x0000000400808947 */ /* 0x000fec0003800000 */
[----:B------:R-:W-:-:S13]  /*1500*/  FSETP.NEU.AND P0, PT, |R3|, +INF , PT ;  /* 0x7f8000000300780b */ /* 0x000fda0003f0d200 */
[----:B------:R-:W-:Y:S01]  /*1510*/  @!P0 FMUL R7, RZ, R3 ;  /* 0x00000003ff078220 */ /* 0x000fe20000400000 */
[----:B------:R-:W-:Y:S01]  /*1520*/  @!P0 IMAD.MOV.U32 R9, RZ, RZ, RZ ;  /* 0x000000ffff098224 */ /* 0x000fe200078e00ff */
[----:B------:R-:W-:Y:S06]  /*1530*/  @!P0 BRA `(.L_x_23) ;  /* 0x0000000400708947 */ /* 0x000fec0003800000 */
[----:B------:R-:W-:Y:S02]  /*1540*/  IMAD.SHL.U32 R4, R3, 0x100, RZ ;  /* 0x0000010003047824 */ /* 0x000fe400078e00ff */
[----:B------:R-:W-:Y:S02]  /*1550*/  HFMA2 R9, -RZ, RZ, 0, 0 ;  /* 0x00000000ff097431 */ /* 0x000fe400000001ff */
[----:B------:R-:W-:Y:S01]  /*1560*/  IMAD.MOV.U32 R11, RZ, RZ, RZ ;  /* 0x000000ffff0b7224 */ /* 0x000fe200078e00ff */
[----:B------:R-:W0:Y:S01]  /*1570*/  LDCU.64 UR8, c[0x4][URZ] ;  /* 0x01000000ff0877ac */ /* 0x000e220008000a00 */
[----:B------:R-:W-:Y:S01]  /*1580*/  LOP3.LUT R8, R4, 0x80000000, RZ, 0xfc, !PT ;  /* 0x8000000004087812 */ /* 0x000fe200078efcff */
[----:B------:R-:W-:Y:S01]  /*1590*/  UMOV UR6, URZ ;  /* 0x000000ff00067c82 */ /* 0x000fe20008000000 */
[----:B------:R-:W-:-:S05]  /*15a0*/  UMOV UR5, URZ ;  /* 0x000000ff00057c82 */ /* 0x000fca0008000000 */
.L_x_24:
[----:B0-----:R-:W-:Y:S02]  /*15b0*/  IMAD.U32 R6, RZ, RZ, UR8 ;  /* 0x00000008ff067e24 */ /* 0x001fe4000f8e00ff */
[----:B------:R-:W-:-:S05]  /*15c0*/  IMAD.U32 R7, RZ, RZ, UR9 ;  /* 0x00000009ff077e24 */ /* 0x000fca000f8e00ff */
[----:B------:R-:W2:Y:S01]  /*15d0*/  LDG.E.CONSTANT R5, desc[UR10][R6.64] ;  /* 0x0000000a06057981 */ /* 0x000ea2000c1e9900 */
[----:B------:R-:W-:Y:S01]  /*15e0*/  UIADD3 UR5, UPT, UPT, UR5, 0x1, URZ ;  /* 0x0000000105057890 */ /* 0x000fe2000fffe0ff */
[C---:B------:R-:W-:Y:S01]  /*15f0*/  ISETP.EQ.AND P0, PT, R9.reuse, RZ, PT ;  /* 0x000000ff0900720c */ /* 0x040fe20003f02270 */
[----:B------:R-:W-:Y:S01]  /*1600*/  UIADD3 UR8, UP1, UPT, UR8, 0x4, URZ ;  /* 0x0000000408087890 */ /* 0x000fe2000ff3e0ff */
[C---:B------:R-:W-:Y:S01]  /*1610*/  ISETP.EQ.AND P1, PT, R9.reuse, 0x4, PT ;  /* 0x000000040900780c */ /* 0x040fe20003f22270 */
[----:B------:R-:W-:Y:S01]  /*1620*/  UISETP.NE.AND UP0, UPT, UR5, 0x6, UPT ;  /* 0x000000060500788c */ /* 0x000fe2000bf05270 */
[C---:B------:R-:W-:Y:S01]  /*1630*/  ISETP.EQ.AND P2, PT, R9.reuse, 0x8, PT ;  /* 0x000000080900780c */ /* 0x040fe20003f42270 */
[----:B------:R-:W-:Y:S01]  /*1640*/  UIADD3.X UR9, UPT, UPT, URZ, UR9, URZ, UP1, !UPT ;  /* 0x00000009ff097290 */ /* 0x000fe20008ffe4ff */
[C---:B------:R-:W-:Y:S02]  /*1650*/  ISETP.EQ.AND P3, PT, R9.reuse, 0xc, PT ;  /* 0x0000000c0900780c */ /* 0x040fe40003f62270 */
[----:B------:R-:W-:-:S02]  /*1660*/  ISETP.EQ.AND P4, PT, R9, 0x10, PT ;  /* 0x000000100900780c */ /* 0x000fc40003f82270 */
[C---:B------:R-:W-:Y:S01]  /*1670*/  ISETP.EQ.AND P5, PT, R9.reuse, 0x14, PT ;  /* 0x000000140900780c */ /* 0x040fe20003fa2270 */
[----:B------:R-:W-:Y:S02]  /*1680*/  VIADD R9, R9, 0x4 ;  /* 0x0000000409097836 */ /* 0x000fe40000000000 */
[----:B--2---:R-:W-:-:S03]  /*1690*/  IMAD.WIDE.U32 R4, R5, R8, RZ ;  /* 0x0000000805047225 */ /* 0x004fc600078e00ff */
[----:B------:R-:W-:-:S04]  /*16a0*/  IADD3 R4, P6, PT, R4, R11, RZ ;  /* 0x0000000b04047210 */ /* 0x000fc80007fde0ff */
[----:B------:R-:W-:Y:S01]  /*16b0*/  IADD3.X R11, PT, PT, R5, UR6, RZ, P6, !PT ;  /* 0x00000006050b7c10 */ /* 0x000fe2000b7fe4ff */
[--C-:B------:R-:W-:Y:S01]  /*16c0*/  @P0 IMAD.MOV.U32 R39, RZ, RZ, R4.reuse ;  /* 0x000000ffff270224 */ /* 0x100fe200078e0004 */
[-C--:B------:R-:W-:Y:S01]  /*16d0*/  @P1 MOV R38, R4.reuse ;  /* 0x0000000400261202 */ /* 0x080fe20000000f00 */
[--C-:B------:R-:W-:Y:S01]  /*16e0*/  @P2 IMAD.MOV.U32 R37, RZ, RZ, R4.reuse ;  /* 0x000000ffff252224 */ /* 0x100fe200078e0004 */
[----:B------:R-:W-:Y:S01]  /*16f0*/  @P5 MOV R34, R4 ;  /* 0x0000000400225202 */ /* 0x000fe20000000f00 */
[--C-:B------:R-:W-:Y:S02]  /*1700*/  @P3 IMAD.MOV.U32 R36, RZ, RZ, R4.reuse ;  /* 0x000000ffff243224 */ /* 0x100fe400078e0004 */
[----:B------:R-:W-:Y:S01]  /*1710*/  @P4 IMAD.MOV.U32 R35, RZ, RZ, R4 ;  /* 0x000000ffff234224 */ /* 0x000fe200078e0004 */
[----:B------:R-:W-:Y:S06]  /*1720*/  BRA.U UP0, `(.L_x_24) ;  /* 0xfffffffd00a07547 */ /* 0x000fec000b83ffff */
[----:B------:R-:W-:Y:S01]  /*1730*/  SHF.R.U32.HI R4, RZ, 0x17, R3 ;  /* 0x00000017ff047819 */ /* 0x000fe20000011603 */
[----:B------:R-:W-:Y:S03]  /*1740*/  BSSY.RECONVERGENT B1, `(.L_x_25) ;  /* 0x0000029000017945 */ /* 0x000fe60003800200 */
[C---:B------:R-:W-:Y:S02]  /*1750*/  LOP3.LUT R5, R4.reuse, 0xe0, RZ, 0xc0, !PT ;  /* 0x000000e004057812 */ /* 0x040fe400078ec0ff */
[----:B------:R-:W-:-:S03]  /*1760*/  LOP3.LUT P6, RZ, R4, 0x1f, RZ, 0xc0, !PT ;  /* 0x0000001f04ff7812 */ /* 0x000fc600078cc0ff */
[----:B------:R-:W-:-:S05]  /*1770*/  VIADD R5, R5, 0xffffff80 ;  /* 0xffffff8005057836 */ /* 0x000fca0000000000 */
[----:B------:R-:W-:-:S05]  /*1780*/  SHF.R.U32.HI R5, RZ, 0x5, R5 ;  /* 0x00000005ff057819 */ /* 0x000fca0000011605 */
[----:B------:R-:W-:-:S05]  /*1790*/  IMAD.U32 R7, R5, -0x4, RZ ;  /* 0xfffffffc05077824 */ /* 0x000fca00078e00ff */
[C---:B------:R-:W-:Y:S02]  /*17a0*/  ISETP.EQ.AND P3, PT, R7.reuse, -0x18, PT ;  /* 0xffffffe80700780c */ /* 0x040fe40003f62270 */
[C---:B------:R-:W-:Y:S02]  /*17b0*/  ISETP.EQ.AND P4, PT, R7.reuse, -0x14, PT ;  /* 0xffffffec0700780c */ /* 0x040fe40003f82270 */
[C---:B------:R-:W-:Y:S02]  /*17c0*/  ISETP.EQ.AND P2, PT, R7.reuse, -0x10, PT ;  /* 0xfffffff00700780c */ /* 0x040fe40003f42270 */
[C---:B------:R-:W-:Y:S02]  /*17d0*/  ISETP.EQ.AND P1, PT, R7.reuse, -0xc, PT ;  /* 0xfffffff40700780c */ /* 0x040fe40003f22270 */
[C---:B------:R-:W-:Y:S02]  /*17e0*/  ISETP.EQ.AND P0, PT, R7.reuse, -0x8, PT ;  /* 0xfffffff80700780c */ /* 0x040fe40003f02270 */
[----:B------:R-:W-:-:S03]  /*17f0*/  ISETP.EQ.AND P5, PT, R7, RZ, PT ;  /* 0x000000ff0700720c */ /* 0x000fc60003fa2270 */
[----:B------:R-:W-:Y:S02]  /*1800*/  @P3 MOV R5, R39 ;  /* 0x0000002700053202 */ /* 0x000fe40000000f00 */
[C---:B------:R-:W-:Y:S01]  /*1810*/  ISETP.EQ.AND P3, PT, R7.reuse, -0x4, PT ;  /* 0xfffffffc0700780c */ /* 0x040fe20003f62270 */
[----:B------:R-:W-:Y:S02]  /*1820*/  @P4 IMAD.MOV.U32 R6, RZ, RZ, R39 ;  /* 0x000000ffff064224 */ /* 0x000fe400078e0027 */
[--C-:B------:R-:W-:Y:S01]  /*1830*/  @P4 IMAD.MOV.U32 R5, RZ, RZ, R38.reuse ;  /* 0x000000ffff054224 */ /* 0x100fe200078e0026 */
[----:B------:R-:W-:Y:S01]  /*1840*/  ISETP.EQ.AND P4, PT, R7, 0x4, PT ;  /* 0x000000040700780c */ /* 0x000fe20003f82270 */
[----:B------:R-:W-:Y:S01]  /*1850*/  @P2 IMAD.MOV.U32 R6, RZ, RZ, R38 ;  /* 0x000000ffff062224 */ /* 0x000fe200078e0026 */
[----:B------:R-:W-:Y:S01]  /*1860*/  @P2 MOV R5, R37 ;  /* 0x0000002500052202 */ /* 0x000fe20000000f00 */
[----:B------:R-:W-:Y:S01]  /*1870*/  @P1 IMAD.MOV.U32 R5, RZ, RZ, R36 ;  /* 0x000000ffff051224 */ /* 0x000fe200078e0024 */
[----:B------:R-:W-:Y:S01]  /*1880*/  @P0 MOV R5, R35 ;  /* 0x0000002300050202 */ /* 0x000fe20000000f00 */
[----:B------:R-:W-:-:S02]  /*1890*/  @P1 IMAD.MOV.U32 R6, RZ, RZ, R37 ;  /* 0x000000ffff061224 */ /* 0x000fc400078e0025 */
[----:B------:R-:W-:Y:S02]  /*18a0*/  @P0 IMAD.MOV.U32 R6, RZ, RZ, R36 ;  /* 0x000000ffff060224 */ /* 0x000fe400078e0024 */
[--C-:B------:R-:W-:Y:S01]  /*18b0*/  @P3 IMAD.MOV.U32 R5, RZ, RZ, R34.reuse ;  /* 0x000000ffff053224 */ /* 0x100fe200078e0022 */
[----:B------:R-:W-:Y:S01]  /*18c0*/  @P5 MOV R5, R11 ;  /* 0x0000000b00055202 */ /* 0x000fe20000000f00 */
[----:B------:R-:W-:Y:S02]  /*18d0*/  @P3 IMAD.MOV.U32 R6, RZ, RZ, R35 ;  /* 0x000000ffff063224 */ /* 0x000fe400078e0023 */
[----:B------:R-:W-:Y:S02]  /*18e0*/  @P5 IMAD.MOV.U32 R6, RZ, RZ, R34 ;  /* 0x000000ffff065224 */ /* 0x000fe400078e0022 */
[----:B------:R-:W-:Y:S02]  /*18f0*/  @P4 IMAD.MOV.U32 R6, RZ, RZ, R11 ;  /* 0x000000ffff064224 */ /* 0x000fe400078e000b */
[----:B------:R-:W-:Y:S01]  /*1900*/  IMAD.MOV.U32 R9, RZ, RZ, R5 ;  /* 0x000000ffff097224 */ /* 0x000fe200078e0005 */
[----:B------:R-:W-:Y:S06]  /*1910*/  @!P6 BRA `(.L_x_26) ;  /* 0x00000000002ce947 */ /* 0x000fec0003800000 */
[----:B------:R-:W-:Y:S01]  /*1920*/  @P2 IMAD.MOV.U32 R5, RZ, RZ, R39 ;  /* 0x000000ffff052224 */ /* 0x000fe200078e0027 */
[----:B------:R-:W-:Y:S01]  /*1930*/  @P1 MOV R5, R38 ;  /* 0x0000002600051202 */ /* 0x000fe20000000f00 */
[----:B------:R-:W-:Y:S01]  /*1940*/  @P0 IMAD.MOV.U32 R5, RZ, RZ, R37 ;  /* 0x000000ffff050224 */ /* 0x000fe200078e0025 */
[----:B------:R-:W-:Y:S01]  /*1950*/  ISETP.EQ.AND P0, PT, R7, 0x8, PT ;  /* 0x000000080700780c */ /* 0x000fe20003f02270 */
[----:B------:R-:W-:Y:S01]  /*1960*/  @P3 IMAD.MOV.U32 R5, RZ, RZ, R36 ;  /* 0x000000ffff053224 */ /* 0x000fe200078e0024 */
[----:B------:R-:W-:Y:S01]  /*1970*/  LOP3.LUT R4, R4, 0x1f, RZ, 0xc0, !PT ;  /* 0x0000001f04047812 */ /* 0x000fe200078ec0ff */
[----:B------:R-:W-:Y:S01]  /*1980*/  @P5 IMAD.MOV.U32 R5, RZ, RZ, R35 ;  /* 0x000000ffff055224 */ /* 0x000fe200078e0023 */
[----:B------:R-:W-:Y:S02]  /*1990*/  @P4 MOV R5, R34 ;  /* 0x0000002200054202 */ /* 0x000fe40000000f00 */
[----:B------:R-:W-:-:S07]  /*19a0*/  SHF.L.W.U32.HI R9, R6, R4, R9 ;  /* 0x0000000406097219 */ /* 0x000fce0000010e09 */
[----:B------:R-:W-:-:S05]  /*19b0*/  @P0 IMAD.MOV.U32 R5, RZ, RZ, R11 ;  /* 0x000000ffff050224 */ /* 0x000fca00078e000b */
[----:B------:R-:W-:-:S07]  /*19c0*/  SHF.L.W.U32.HI R6, R5, R4, R6 ;  /* 0x0000000405067219 */ /* 0x000fce0000010e06 */
.L_x_26:
[----:B-1----:R-:W-:Y:S05]  /*19d0*/  BSYNC.RECONVERGENT B1 ;  /* 0x0000000000017941 */ /* 0x002fea0003800200 */
.L_x_25:
[C-C-:B------:R-:W-:Y:S01]  /*19e0*/  SHF.L.W.U32.HI R8, R6.reuse, 0x2, R9.reuse ;  /* 0x0000000206087819 */ /* 0x140fe20000010e09 */
[----:B------:R-:W-:Y:S01]  /*19f0*/  IMAD.SHL.U32 R6, R6, 0x4, RZ ;  /* 0x0000000406067824 */ /* 0x000fe200078e00ff */
[----:B------:R-:W-:Y:S01]  /*1a00*/  UMOV UR6, 0x54442d19 ;  /* 0x54442d1900067882 */ /* 0x000fe20000000000 */
[----:B------:R-:W-:Y:S01]  /*1a10*/  UMOV UR7, 0x3bf921fb ;  /* 0x3bf921fb00077882 */ /* 0x000fe20000000000 */
[----:B------:R-:W-:Y:S02]  /*1a20*/  SHF.R.S32.HI R5, RZ, 0x1f, R8 ;  /* 0x0000001fff057819 */ /* 0x000fe40000011408 */
[----:B------:R-:W-:Y:S02]  /*1a30*/  SHF.R.U32.HI R9, RZ, 0x1e, R9 ;  /* 0x0000001eff097819 */ /* 0x000fe40000011609 */
[C---:B------:R-:W-:Y:S02]  /*1a40*/  LOP3.LUT R6, R5.reuse, R6, RZ, 0x3c, !PT ;  /* 0x0000000605067212 */ /* 0x040fe400078e3cff */
[----:B------:R-:W-:-:S02]  /*1a50*/  LOP3.LUT R7, R5, R8, RZ, 0x3c, !PT ;  /* 0x0000000805077212 */ /* 0x000fc400078e3cff */
[----:B------:R-:W-:Y:S02]  /*1a60*/  ISETP.GE.AND P0, PT, R3, RZ, PT ;  /* 0x000000ff0300720c */ /* 0x000fe40003f06270 */
[----:B------:R-:W0:Y:S01]  /*1a70*/  I2F.F64.S64 R4, R6 ;  /* 0x0000000600047312 */ /* 0x000e220000301c00 */
[C---:B------:R-:W-:Y:S02]  /*1a80*/  LOP3.LUT R3, R8.reuse, R3, RZ, 0x3c, !PT ;  /* 0x0000000308037212 */ /* 0x040fe400078e3cff */
[----:B------:R-:W-:Y:S02]  /*1a90*/  LEA.HI R9, R8, R9, RZ, 0x1 ;  /* 0x0000000908097211 */ /* 0x000fe400078f08ff */
[----:B------:R-:W-:-:S03]  /*1aa0*/  ISETP.GE.AND P1, PT, R3, RZ, PT ;  /* 0x000000ff0300720c */ /* 0x000fc60003f26270 */
[----:B------:R-:W-:-:S05]  /*1ab0*/  IMAD.MOV R3, RZ, RZ, -R9 ;  /* 0x000000ffff037224 */ /* 0x000fca00078e0a09 */
[----:B------:R-:W-:Y:S01]  /*1ac0*/  @!P0 MOV R9, R3 ;  /* 0x0000000300098202 */ /* 0x000fe20000000f00 */
[----:B0-----:R-:W-:-:S10]  /*1ad0*/  DMUL R4, R4, UR6 ;  /* 0x0000000604047c28 */ /* 0x001fd40008000000 */
[----:B------:R-:W0:Y:S02]  /*1ae0*/  F2F.F32.F64 R4, R4 ;  /* 0x0000000400047310 */ /* 0x000e240000301000 */
[----:B0-----:R-:W-:-:S07]  /*1af0*/  FSEL R7, -R4, R4, !P1 ;  /* 0x0000000404077208 */ /* 0x001fce0004800100 */
.L_x_23:
[----:B-1----:R-:W-:Y:S05]  /*1b00*/  BSYNC.RECONVERGENT B0 ;  /* 0x0000000000007941 */ /* 0x002fea0003800200 */
.L_x_22:
[----:B------:R-:W-:Y:S01]  /*1b10*/  LOP3.LUT R5, R9, 0x1, RZ, 0xc0, !PT ;  /* 0x0000000109057812 */ /* 0x000fe200078ec0ff */
[----:B------:R-:W-:Y:S02]  /*1b20*/  IMAD.MOV.U32 R3, RZ, RZ, 0x37cbac00 ;  /* 0x37cbac00ff037424 */ /* 0x000fe400078e00ff */
[----:B------:R-:W-:Y:S01]  /*1b30*/  FMUL R4, R7, R7 ;  /* 0x0000000707047220 */ /* 0x000fe20000400000 */
[----:B------:R-:W-:Y:S01]  /*1b40*/  HFMA2 R6, -RZ, RZ, 1.541015625, -0.052001953125 ;  /* 0x3e2aaaa8ff067431 */ /* 0x000fe200000001ff */
[----:B------:R-:W-:Y:S01]  /*1b50*/  ISETP.NE.U32.AND P0, PT, R5, 0x1, PT ;  /* 0x000000010500780c */ /* 0x000fe20003f05070 */
[----:B------:R-:W-:Y:S02]  /*1b60*/  IMAD.MOV.U32 R5, RZ, RZ, 0x3c0885e4 ;  /* 0x3c0885e4ff057424 */ /* 0x000fe400078e00ff */
[----:B------:R-:W-:Y:S01]  /*1b70*/  FFMA R3, R4, R3, -0.0013887860113754868507 ;  /* 0xbab607ed04037423 */ /* 0x000fe20000000003 */
[----:B------:R-:W-:Y:S01]  /*1b80*/  VIADD R9, R9, 0x1 ;  /* 0x0000000109097836 */ /* 0x000fe20000000000 */
[----:B------:R-:W0:Y:S01]  /*1b90*/  LDCU UR6, c[0x0][0x384] ;  /* 0x00007080ff0677ac */ /* 0x000e220008000800 */
[----:B------:R-:W-:-:S02]  /*1ba0*/  FSEL R5, R5, 0.041666727513074874878, !P0 ;  /* 0x3d2aaabb05057808 */ /* 0x000fc40004000000 */
[----:B------:R-:W-:Y:S01]  /*1bb0*/  FSEL R3, R3, -0.00019574658654164522886, P0 ;  /* 0xb94d415303037808 */ /* 0x000fe20000000000 */
[----:B------:R-:W1:Y:S01]  /*1bc0*/  LDCU UR5, c[0x0][0x384] ;  /* 0x00007080ff0577ac */ /* 0x000e620008000800 */
[----:B------:R-:W-:Y:S02]  /*1bd0*/  LOP3.LUT P1, RZ, R9, 0x2, RZ, 0xc0, !PT ;  /* 0x0000000209ff7812 */ /* 0x000fe4000782c0ff */
[----:B------:R-:W-:Y:S01]  /*1be0*/  FSEL R9, -R6, -0.4999999701976776123, !P0 ;  /* 0xbeffffff06097808 */ /* 0x000fe20004000100 */
[----:B------:R-:W-:Y:S01]  /*1bf0*/  FFMA R3, R4, R3, R5 ;  /* 0x0000000304037223 */ /* 0x000fe20000000005 */
[----:B------:R-:W-:-:S03]  /*1c00*/  FSEL R5, R7, 1, !P0 ;  /* 0x3f80000007057808 */ /* 0x000fc60004000000 */
[C---:B------:R-:W-:Y:S02]  /*1c10*/  FFMA R3, R4.reuse, R3, R9 ;  /* 0x0000000304037223 */ /* 0x040fe40000000009 */
[----:B------:R-:W-:Y:S01]  /*1c20*/  FFMA R4, R4, R5, RZ ;  /* 0x0000000504047223 */ /* 0x000fe200000000ff */
[----:B0-----:R-:W-:-:S03]  /*1c30*/  UIADD3 UR6, UPT, UPT, -UR6, URZ, URZ ;  /* 0x000000ff06067290 */ /* 0x001fc6000fffe1ff */
[----:B------:R-:W-:Y:S01]  /*1c40*/  FFMA R5, R4, R3, R5 ;  /* 0x0000000304057223 */ /* 0x000fe20000000005 */
[----:B------:R-:W-:-:S03]  /*1c50*/  MOV R3, 0x1c80 ;  /* 0x00001c8000037802 */ /* 0x000fc60000000f00 */
[----:B-1----:R-:W-:-:S07]  /*1c60*/  @P1 FADD R5, RZ, -R5 ;  /* 0x80000005ff051221 */ /* 0x002fce0000000000 */
[----:B-----5:R-:W-:Y:S05]  /*1c70*/  CALL.REL.NOINC `($_Z10kernel_shtiiiiPfS_S_$_Z10legendreupiififf) ;  /* 0x0000004400cc7944 */ /* 0x020fea0003c00000 */
[----:B------:R-:W0:Y:S01]  /*1c80*/  LDCU UR4, c[0x0][0x384] ;  /* 0x00007080ff0477ac */ /* 0x000e220008000800 */
[----:B------:R-:W-:Y:S01]  /*1c90*/  BSSY.RECONVERGENT B0, `(.L_x_27) ;  /* 0x000006d000007945 */ /* 0x000fe20003800200 */
[----:B0-----:R-:W-:-:S06]  /*1ca0*/  UIADD3 UR4, UPT, UPT, -UR4, URZ, URZ ;  /* 0x000000ff04047290 */ /* 0x001fcc000fffe1ff */
[----:B------:R-:W-:-:S05]  /*1cb0*/  I2FP.F32.S32 R3, UR4 ;  /* 0x0000000400037c45 */ /* 0x000fca0008201400 */
[----:B------:R-:W-:Y:S01]  /*1cc0*/  FMUL R0, R0, R3 ;  /* 0x0000000300007220 */ /* 0x000fe20000400000 */
[----:B------:R-:W-:-:S03]  /*1cd0*/  FMUL R3, R40, 1.4142135381698608398 ;  /* 0x3fb504f328037820 */ /* 0x000fc60000400000 */
[C---:B------:R-:W-:Y:S01]  /*1ce0*/  FMUL R4, R0.reuse, 0.63661974668502807617 ;  /* 0x3f22f98300047820 */ /* 0x040fe20000400000 */
[----:B------:R-:W-:Y:S01]  /*1cf0*/  FSETP.GE.AND P0, PT, |R0|, 105615, PT ;  /* 0x47ce47800000780b */ /* 0x000fe20003f06200 */
[----:B------:R-:W-:Y:S02]  /*1d00*/  FMUL R3, R3, R12 ;  /* 0x0000000c03037220 */ /* 0x000fe40000400000 */
        /* <DEDUP_REMOVED lines=17> */
.L_x_29:
        /* <DEDUP_REMOVED lines=61> */
[----:B------:R-:W-:-:S03]  /*21f0*/  @P4 IMAD.MOV.U32 R39, RZ, RZ, R34 ;  /* 0x000000ffff274224 */ /* 0x000fc600078e0022 */
[----:B------:R-:W-:-:S07]  /*2200*/  SHF.L.W.U32.HI R9, R6, R4, R9 ;  /* 0x0000000406097219 */ /* 0x000fce0000010e09 */
[----:B------:R-:W-:-:S04]  /*2210*/  @P0 MOV R39, R11 ;  /* 0x0000000b00270202 */ /* 0x000fc80000000f00 */
[----:B------:R-:W-:-:S07]  /*2220*/  SHF.L.W.U32.HI R6, R39, R4, R6 ;  /* 0x0000000427067219 */ /* 0x000fce0000010e06 */
.L_x_31:
[----:B------:R-:W-:Y:S05]  /*2230*/  BSYNC.RECONVERGENT B1 ;  /* 0x0000000000017941 */ /* 0x000fea0003800200 */
.L_x_30:
[C---:B------:R-:W-:Y:S01]  /*2240*/  SHF.L.W.U32.HI R11, R6.reuse, 0x2, R9 ;  /* 0x00000002060b7819 */ /* 0x040fe20000010e09 */
[----:B------:R-:W-:Y:S01]  /*2250*/  IMAD.SHL.U32 R6, R6, 0x4, RZ ;  /* 0x0000000406067824 */ /* 0x000fe200078e00ff */
[----:B------:R-:W-:Y:S01]  /*2260*/  UMOV UR4, 0x54442d19 ;  /* 0x54442d1900047882 */ /* 0x000fe20000000000 */
[----:B------:R-:W-:Y:S01]  /*2270*/  UMOV UR5, 0x3bf921fb ;  /* 0x3bf921fb00057882 */ /* 0x000fe20000000000 */
[----:B------:R-:W-:Y:S02]  /*2280*/  SHF.R.S32.HI R4, RZ, 0x1f, R11 ;  /* 0x0000001fff047819 */ /* 0x000fe4000001140b */
[----:B------:R-:W-:Y:S02]  /*2290*/  ISETP.GE.AND P0, PT, R0, RZ, PT ;  /* 0x000000ff0000720c */ /* 0x000fe40003f06270 */
[C---:B------:R-:W-:Y:S02]  /*22a0*/  LOP3.LUT R6, R4.reuse, R6, RZ, 0x3c, !PT ;  /* 0x0000000604067212 */ /* 0x040fe400078e3cff */
[----:B------:R-:W-:-:S02]  /*22b0*/  LOP3.LUT R7, R4, R11, RZ, 0x3c, !PT ;  /* 0x0000000b04077212 */ /* 0x000fc400078e3cff */
[----:B------:R-:W-:Y:S02]  /*22c0*/  SHF.R.U32.HI R8, RZ, 0x1e, R9 ;  /* 0x0000001eff087819 */ /* 0x000fe40000011609 */
[----:B------:R-:W0:Y:S01]  /*22d0*/  I2F.F64.S64 R4, R6 ;  /* 0x0000000600047312 */ /* 0x000e220000301c00 */
[C---:B------:R-:W-:Y:S02]  /*22e0*/  LOP3.LUT R0, R11.reuse, R0, RZ, 0x3c, !PT ;  /* 0x000000000b007212 */ /* 0x040fe400078e3cff */
[----:B------:R-:W-:Y:S02]  /*22f0*/  LEA.HI R8, R11, R8, RZ, 0x1 ;  /* 0x000000080b087211 */ /* 0x000fe400078f08ff */
[----:B------:R-:W-:-:S03]  /*2300*/  ISETP.GE.AND P1, PT, R0, RZ, PT ;  /* 0x000000ff0000720c */ /* 0x000fc60003f26270 */
[----:B------:R-:W-:-:S04]  /*2310*/  IMAD.MOV R0, RZ, RZ, -R8 ;  /* 0x000000ffff007224 */ /* 0x000fc800078e0a08 */
[----:B------:R-:W-:Y:S01]  /*2320*/  @!P0 IMAD.MOV.U32 R8, RZ, RZ, R0 ;  /* 0x000000ffff088224 */ /* 0x000fe200078e0000 */
[----:B0-----:R-:W-:-:S10]  /*2330*/  DMUL R4, R4, UR4 ;  /* 0x0000000404047c28 */ /* 0x001fd40008000000 */
[----:B------:R-:W0:Y:S02]  /*2340*/  F2F.F32.F64 R4, R4 ;  /* 0x0000000400047310 */ /* 0x000e240000301000 */
[----:B0-----:R-:W-:-:S07]  /*2350*/  FSEL R6, -R4, R4, !P1 ;  /* 0x0000000404067208 */ /* 0x001fce0004800100 */
.L_x_28:
[----:B------:R-:W-:Y:S05]  /*2360*/  BSYNC.RECONVERGENT B0 ;  /* 0x0000000000007941 */ /* 0x000fea0003800200 */
.L_x_27:
[----:B------:R-:W-:Y:S01]  /*2370*/  MOV R0, 0x37cbac00 ;  /* 0x37cbac0000007802 */ /* 0x000fe20000000f00 */
[----:B------:R-:W-:Y:S01]  /*2380*/  FMUL R7, R6, R6 ;  /* 0x0000000606077220 */ /* 0x000fe20000400000 */
[C---:B------:R-:W-:Y:S01]  /*2390*/  LOP3.LUT R4, R8.reuse, 0x1, RZ, 0xc0, !PT ;  /* 0x0000000108047812 */ /* 0x040fe200078ec0ff */
[----:B------:R-:W-:Y:S01]  /*23a0*/  IMAD.MOV.U32 R10, RZ, RZ, 0x3d2aaabb ;  /* 0x3d2aaabbff0a7424 */ /* 0x000fe200078e00ff */
[----:B------:R-:W-:Y:S01]  /*23b0*/  LOP3.LUT P1, RZ, R8, 0x2, RZ, 0xc0, !PT ;  /* 0x0000000208ff7812 */ /* 0x000fe2000782c0ff */
[----:B------:R-:W-:Y:S01]  /*23c0*/  FFMA R0, R7, R0, -0.0013887860113754868507 ;  /* 0xbab607ed07007423 */ /* 0x000fe20000000000 */
[----:B------:R-:W-:Y:S01]  /*23d0*/  ISETP.NE.U32.AND P0, PT, R4, 0x1, PT ;  /* 0x000000010400780c */ /* 0x000fe20003f05070 */
[----:B------:R-:W-:Y:S01]  /*23e0*/  IMAD.MOV.U32 R9, RZ, RZ, 0x3effffff ;  /* 0x3effffffff097424 */ /* 0x000fe200078e00ff */
[----:B------:R-:W0:Y:S02]  /*23f0*/  LDC.64 R4, c[0x0][0x3a0] ;  /* 0x0000e800ff047b82 */ /* 0x000e240000000a00 */
[----:B------:R-:W-:-:S02]  /*2400*/  FSEL R0, R0, -0.00019574658654164522886, !P0 ;  /* 0xb94d415300007808 */ /* 0x000fc40004000000 */
[----:B------:R-:W-:Y:S02]  /*2410*/  FSEL R10, R10, 0.0083327032625675201416, !P0 ;  /* 0x3c0885e40a0a7808 */ /* 0x000fe40004000000 */
[----:B------:R-:W-:-:S03]  /*2420*/  FSEL R9, -R9, -0.16666662693023681641, !P0 ;  /* 0xbe2aaaa809097808 */ /* 0x000fc60004000100 */
[----:B------:R-:W-:Y:S01]  /*2430*/  FFMA R10, R7, R0, R10 ;  /* 0x00000000070a7223 */ /* 0x000fe2000000000a */
[----:B------:R-:W-:-:S03]  /*2440*/  FSEL R0, R6, 1, P0 ;  /* 0x3f80000006007808 */ /* 0x000fc60000000000 */
[C---:B------:R-:W-:Y:S02]  /*2450*/  FFMA R9, R7.reuse, R10, R9 ;  /* 0x0000000a07097223 */ /* 0x040fe40000000009 */
[----:B------:R-:W-:-:S04]  /*2460*/  FFMA R7, R7, R0, RZ ;  /* 0x0000000007077223 */ /* 0x000fc800000000ff */
[----:B------:R-:W-:-:S04]  /*2470*/  FFMA R0, R7, R9, R0 ;  /* 0x0000000907007223 */ /* 0x000fc80000000000 */
[----:B------:R-:W-:Y:S01]  /*2480*/  @P1 FADD R0, RZ, -R0 ;  /* 0x80000000ff001221 */ /* 0x000fe20000000000 */
[----:B0-----:R-:W-:-:S04]  /*2490*/  IMAD.WIDE R4, R2, 0x4, R4 ;  /* 0x0000000402047825 */ /* 0x001fc800078e0204 */
[----:B------:R-:W-:-:S05]  /*24a0*/  FMUL R3, R3, R0 ;  /* 0x0000000003037220 */ /* 0x000fca0000400000 */
[----:B------:R-:W-:Y:S01]  /*24b0*/  STG.E desc[UR10][R4.64], R3 ;  /* 0x0000000304007986 */ /* 0x000fe2000c10190a */
[----:B------:R-:W-:Y:S05]  /*24c0*/  EXIT ;  /* 0x000000000000794d */ /* 0x000fea0003800000 */
.L_x_0:
[----:B------:R-:W-:-:S09]  /*24d0*/  UISETP.NE.AND UP0, UPT, UR6, URZ, UPT ;  /* 0x000000ff0600728c */ /* 0x000fd2000bf05270 */
[----:B------:R-:W-:Y:S05]  /*24e0*/  BRA.U !UP0, `(.L_x_32) ;  /* 0x0000002108e47547 */ /* 0x000fea000b800000 */
[----:B------:R-:W0:Y:S01]  /*24f0*/  LDCU UR8, c[0x0][0x380] ;  /* 0x00007000ff0877ac */ /* 0x000e220008000800 */
[----:B------:R-:W-:Y:S01]  /*2500*/  IMAD.MOV.U32 R3, RZ, RZ, 0x3f800000 ;  /* 0x3f800000ff037424 */ /* 0x000fe200078e00ff */
[----:B0-----:R-:W-:-:S04]  /*2510*/  UIADD3 UR5, UPT, UPT, -UR6, UR8, URZ ;  /* 0x0000000806057290 */ /* 0x001fc8000fffe1ff */
[----:B------:R-:W-:-:S09]  /*2520*/  UISETP.GE.AND UP0, UPT, UR5, 0x2, UPT ;  /* 0x000000020500788c */ /* 0x000fd2000bf06270 */
[----:B------:R-:W-:Y:S05]  /*2530*/  BRA.U !UP0, `(.L_x_33) ;  /* 0x0000000508f87547 */ /* 0x000fea000b800000 */
[----:B------:R-:W-:Y:S01]  /*2540*/  UIADD3 UR5, UPT, UPT, UR5, -0x2, URZ ;  /* 0xfffffffe05057890 */ /* 0x000fe2000fffe0ff */
[----:B------:R-:W-:Y:S01]  /*2550*/  HFMA2 R3, -RZ, RZ, 1.875, 0 ;  /* 0x3f800000ff037431 */ /* 0x000fe200000001ff */
        /* <DEDUP_REMOVED lines=17> */
.L_x_37:
        /* <DEDUP_REMOVED lines=51> */
.L_x_36:
        /* <DEDUP_REMOVED lines=29> */
.L_x_38:
[----:B------:R-:W-:-:S09]  /*2b70*/  UISETP.NE.OR UP0, UPT, UR5, UR12, UP0 ;  /* 0x0000000c0500728c */ /* 0x000fd20008705670 */
[----:B------:R-:W-:Y:S05]  /*2b80*/  BRA.U !UP0, `(.L_x_39) ;  /* 0x00000001083c7547 */ /* 0x000fea000b800000 */
.L_x_35:
        /* <DEDUP_REMOVED lines=15> */
.L_x_39:
[----:B------:R-:W-:-:S12]  /*2c80*/  UIADD3 UR5, UPT, UPT, UR7, 0x2, URZ ;  /* 0x0000000207057890 */ /* 0x000fd8000fffe0ff */
.L_x_34:
[----:B------:R-:W-:-:S09]  /*2c90*/  UISETP.NE.AND UP0, UPT, UR9, URZ, UPT ;  /* 0x000000ff0900728c */ /* 0x000fd2000bf05270 */
[----:B------:R-:W-:Y:S05]  /*2ca0*/  BRA.U !UP0, `(.L_x_33) ;  /* 0x00000001081c7547 */ /* 0x000fea000b800000 */
[----:B------:R-:W-:-:S12]  /*2cb0*/  UIADD3 UR7, UPT, UPT, -UR9, URZ, URZ ;  /* 0x000000ff09077290 */ /* 0x000fd8000fffe1ff */
.L_x_40:
[----:B------:R-:W-:Y:S01]  /*2cc0*/  UIADD3 UR7, UPT, UPT, UR7, 0x1, URZ ;  /* 0x0000000107077890 */ /* 0x000fe2000fffe0ff */
[----:B------:R-:W-:Y:S01]  /*2cd0*/  I2FP.F32.U32 R4, UR5 ;  /* 0x0000000500047c45 */ /* 0x000fe20008201000 */
[----:B------:R-:W-:Y:S02]  /*2ce0*/  UIADD3 UR5, UPT, UPT, UR5, 0x1, URZ ;  /* 0x0000000105057890 */ /* 0x000fe4000fffe0ff */
[----:B------:R-:W-:Y:S02]  /*2cf0*/  UISETP.NE.AND UP0, UPT, UR7, URZ, UPT ;  /* 0x000000ff0700728c */ /* 0x000fe4000bf05270 */
[----:B------:R-:W-:-:S07]  /*2d00*/  FMUL R3, R4, R3 ;  /* 0x0000000304037220 */ /* 0x000fce0000400000 */
[----:B------:R-:W-:Y:S05]  /*2d10*/  BRA.U UP0, `(.L_x_40) ;  /* 0xfffffffd00e87547 */ /* 0x000fea000b83ffff */
.L_x_33:
[----:B------:R-:W-:Y:S01]  /*2d20*/  UIADD3 UR6, UPT, UPT, UR6, UR8, URZ ;  /* 0x0000000806067290 */ /* 0x000fe2000fffe0ff */
[----:B------:R-:W-:Y:S01]  /*2d30*/  IMAD.MOV.U32 R12, RZ, RZ, 0x54442d18 ;  /* 0x54442d18ff0c7424 */ /* 0x000fe200078e00ff */
[----:B------:R-:W-:Y:S01]  /*2d40*/  ULEA UR5, UR8, 0x1, 0x1 ;  /* 0x0000000108057891 */ /* 0x000fe2000f8e08ff */
[----:B------:R-:W-:Y:S01]  /*2d50*/  IMAD.MOV.U32 R13, RZ, RZ, 0x402921fb ;  /* 0x402921fbff0d7424 */ /* 0x000fe200078e00ff */
[----:B------:R-:W-:-:S04]  /*2d60*/  UISETP.GE.AND UP0, UPT, UR6, 0x2, UPT ;  /* 0x000000020600788c */ /* 0x000fc8000bf06270 */
[----:B------:R-:W-:-:S05]  /*2d70*/  I2FP.F32.S32 R4, UR5 ;  /* 0x0000000500047c45 */ /* 0x000fca0008201400 */
[----:B------:R-:W-:Y:S01]  /*2d80*/  FMUL R3, R4, R3 ;  /* 0x0000000304037220 */ /* 0x000fe20000400000 */
[----:B------:R-:W-:Y:S06]  /*2d90*/  BRA.U !UP0, `(.L_x_41) ;  /* 0x0000000908047547 */ /* 0x000fec000b800000 */
[----:B------:R-:W-:Y:S01]  /*2da0*/  UIADD3 UR7, UPT, UPT, UR6, -0x1, URZ ;  /* 0xffffffff06077890 */ /* 0x000fe2000fffe0ff */
[----:B------:R-:W-:Y:S01]  /*2db0*/  HFMA2 R4, -RZ, RZ, 1.875, 0 ;  /* 0x3f800000ff047431 */ /* 0x000fe200000001ff */
[----:B------:R-:W-:Y:S02]  /*2dc0*/  UIADD3 UR6, UPT, UPT, UR6, -0x2, URZ ;  /* 0xfffffffe06067890 */ /* 0x000fe4000fffe0ff */
[----:B------:R-:W-:Y:S02]  /*2dd0*/  ULOP3.LUT UR8, UR7, 0x3, URZ, 0xc0, !UPT ;  /* 0x0000000307087892 */ /* 0x000fe4000f8ec0ff */
[----:B------:R-:W-:Y:S01]  /*2de0*/  UISETP.GE.U32.AND UP0, UPT, UR6, 0x3, UPT ;  /* 0x000000030600788c */ /* 0x000fe2000bf06070 */
[----:B------:R-:W-:-:S08]  /*2df0*/  UMOV UR5, 0x2 ;  /* 0x0000000200057882 */ /* 0x000fd00000000000 */
[----:B------:R-:W-:Y:S05]  /*2e00*/  BRA.U !UP0, `(.L_x_42) ;  /* 0x0000000508b47547 */ /* 0x000fea000b800000 */
        /* <DEDUP_REMOVED lines=11> */
.L_x_45:
        /* <DEDUP_REMOVED lines=51> */
.L_x_44:
        /* <DEDUP_REMOVED lines=29> */
.L_x_46:
[----:B------:R-:W-:-:S09]  /*33c0*/  UISETP.NE.OR UP0, UPT, UR5, UR7, UP0 ;  /* 0x000000070500728c */ /* 0x000fd20008705670 */
[----:B------:R-:W-:Y:S05]  /*33d0*/  BRA.U !UP0, `(.L_x_47) ;  /* 0x00000001083c7547 */ /* 0x000fea000b800000 */
.L_x_43:
        /* <DEDUP_REMOVED lines=15> */
.L_x_47:
[----:B------:R-:W-:-:S12]  /*34d0*/  UIADD3 UR5, UPT, UPT, UR6, 0x2, URZ ;  /* 0x0000000206057890 */ /* 0x000fd8000fffe0ff */
.L_x_42:
[----:B------:R-:W-:-:S09]  /*34e0*/  UISETP.NE.AND UP0, UPT, UR8, URZ, UPT ;  /* 0x000000ff0800728c */ /* 0x000fd2000bf05270 */
[----:B------:R-:W-:Y:S05]  /*34f0*/  BRA.U !UP0, `(.L_x_48) ;  /* 0x00000001081c7547 */ /* 0x000fea000b800000 */
[----:B------:R-:W-:-:S12]  /*3500*/  UIADD3 UR6, UPT, UPT, -UR8, URZ, URZ ;  /* 0x000000ff08067290 */ /* 0x000fd8000fffe1ff */
.L_x_49:
[----:B------:R-:W-:Y:S01]  /*3510*/  UIADD3 UR6, UPT, UPT, UR6, 0x1, URZ ;  /* 0x0000000106067890 */ /* 0x000fe2000fffe0ff */
[----:B------:R-:W-:Y:S01]  /*3520*/  I2FP.F32.U32 R5, UR5 ;  /* 0x0000000500057c45 */ /* 0x000fe20008201000 */
[----:B------:R-:W-:Y:S02]  /*3530*/  UIADD3 UR5, UPT, UPT, UR5, 0x1, URZ ;  /* 0x0000000105057890 */ /* 0x000fe4000fffe0ff */
[----:B------:R-:W-:Y:S02]  /*3540*/  UISETP.NE.AND UP0, UPT, UR6, URZ, UPT ;  /* 0x000000ff0600728c */ /* 0x000fe4000bf05270 */
[----:B------:R-:W-:-:S07]  /*3550*/  FMUL R4, R5, R4 ;  /* 0x0000000405047220 */ /* 0x000fce0000400000 */
[----:B------:R-:W-:Y:S05]  /*3560*/  BRA.U UP0, `(.L_x_49) ;  /* 0xfffffffd00e87547 */ /* 0x000fea000b83ffff */
.L_x_48:
[----:B------:R-:W0:Y:S01]  /*3570*/  F2F.F64.F32 R12, R4 ;  /* 0x00000004000c7310 */ /* 0x000e220000201800 */
[----:B------:R-:W-:Y:S01]  /*3580*/  UMOV UR6, 0x54442d18 ;  /* 0x54442d1800067882 */ /* 0x000fe20000000000 */
[----:B------:R-:W-:Y:S02]  /*3590*/  UMOV UR7, 0x402921fb ;  /* 0x402921fb00077882 */ /* 0x000fe40000000000 */
[----:B0-----:R-:W-:-:S11]  /*35a0*/  DMUL R12, R12, UR6 ;  /* 0x000000060c0c7c28 */ /* 0x001fd60008000000 */
.L_x_41:
[----:B------:R-:W0:Y:S01]  /*35b0*/  MUFU.RCP64H R5, R13 ;  /* 0x0000000d00057308 */ /* 0x000e220000001800 */
[----:B------:R-:W-:-:S07]  /*35c0*/  IMAD.MOV.U32 R4, RZ, RZ, 0x1 ;  /* 0x00000001ff047424 */ /* 0x000fce00078e00ff */
        /* <DEDUP_REMOVED lines=14> */
[----:B------:R-:W-:Y:S01]  /*36b0*/  MOV R18, R9 ;  /* 0x0000000900127202 */ /* 0x000fe20000000f00 */
[----:B------:R-:W-:Y:S01]  /*36c0*/  IMAD.MOV.U32 R14, RZ, RZ, R12 ;  /* 0x000000ffff0e7224 */ /* 0x000fe200078e000c */
[----:B------:R-:W-:-:S07]  /*36d0*/  MOV R4, 0x36f0 ;  /* 0x000036f000047802 */ /* 0x000fce0000000f00 */
[----:B-1---5:R-:W-:Y:S05]  /*36e0*/  CALL.REL.NOINC `($__internal_0_$__cuda_sm20_div_rn_f64_full) ;  /* 0x0000006000447944 */ /* 0x022fea0003c00000 */
[----:B------:R-:W-:Y:S02]  /*36f0*/  IMAD.MOV.U32 R15, RZ, RZ, R14 ;  /* 0x000000ffff0f7224 */ /* 0x000fe400078e000e */
[----:B------:R-:W-:-:S07]  /*3700*/  IMAD.MOV.U32 R14, RZ, RZ, R13 ;  /* 0x000000ffff0e7224 */ /* 0x000fce00078e000d */
.L_x_50:
[----:B------:R-:W0:Y:S02]  /*3710*/  F2F.F32.F64 R15, R14 ;  /* 0x0000000e000f7310 */ /* 0x000e240000301000 */
[----:B0-----:R-:W-:-:S06]  /*3720*/  IADD3 R3, PT, PT, R15, -0xd000000, RZ ;  /* 0xf30000000f037810 */ /* 0x001fcc0007ffe0ff */
        /* <DEDUP_REMOVED lines=8> */
.L_x_52:
[----:B------:R-:W-:Y:S01]  /*37b0*/  IMAD.MOV.U32 R40, RZ, RZ, R4 ;  /* 0x000000ffff287224 */ /* 0x000fe200078e0004 */
[----:B------:R-:W-:Y:S06]  /*37c0*/  BRA `(.L_x_53) ;  /* 0x0000000000107947 */ /* 0x000fec0003800000 */
.L_x_51:
[----:B--2---:R-:W-:Y:S01]  /*37d0*/  FMUL.FTZ R40, R15, R4 ;  /* 0x000000040f287220 */ /* 0x004fe20000410000 */
[----:B------:R-:W-:-:S03]  /*37e0*/  FMUL.FTZ R4, R4, 0.5 ;  /* 0x3f00000004047820 */ /* 0x000fc60000410000 */
[----:B------:R-:W-:-:S04]  /*37f0*/  FFMA R3, -R40, R40, R15 ;  /* 0x0000002828037223 */ /* 0x000fc8000000010f */
[----:B------:R-:W-:-:S07]  /*3800*/  FFMA R40, R3, R4, R40 ;  /* 0x0000000403287223 */ /* 0x000fce0000000028 */
.L_x_53:
        /* <DEDUP_REMOVED lines=16> */
[----:B------:R-:W-:Y:S01]  /*3910*/  SHF.L.U32 R4, R3, 0x8, RZ ;  /* 0x0000000803047819 */ /* 0x000fe200000006ff */
[----:B------:R-:W-:Y:S01]  /*3920*/  IMAD.MOV.U32 R11, RZ, RZ, RZ ;  /* 0x000000ffff0b7224 */ /* 0x000fe200078e00ff */
[----:B------:R-:W0:Y:S01]  /*3930*/  LDCU.64 UR8, c[0x4][URZ] ;  /* 0x01000000ff0877ac */ /* 0x000e220008000a00 */
[----:B------:R-:W-:Y:S01]  /*3940*/  IMAD.MOV.U32 R9, RZ, RZ, RZ ;  /* 0x000000ffff097224 */ /* 0x000fe200078e00ff */
[----:B------:R-:W-:Y:S01]  /*3950*/  LOP3.LUT R8, R4, 0x80000000, RZ, 0xfc, !PT ;  /* 0x8000000004087812 */ /* 0x000fe200078efcff */
[----:B------:R-:W-:Y:S01]  /*3960*/  UMOV UR6, URZ ;  /* 0x000000ff00067c82 */ /* 0x000fe20008000000 */
[----:B------:R-:W-:-:S05]  /*3970*/  UMOV UR5, URZ ;  /* 0x000000ff00057c82 */ /* 0x000fca0008000000 */
.L_x_56:
[----:B0-----:R-:W-:Y:S01]  /*3980*/  IMAD.U32 R6, RZ, RZ, UR8 ;  /* 0x00000008ff067e24 */ /* 0x001fe2000f8e00ff */
[----:B------:R-:W-:-:S05]  /*3990*/  MOV R7, UR9 ;  /* 0x0000000900077c02 */ /* 0x000fca0008000f00 */
        /* <DEDUP_REMOVED lines=16> */
[----:B------:R-:W-:Y:S01]  /*3aa0*/  @P3 MOV R36, R4 ;  /* 0x0000000400243202 */ /* 0x000fe20000000f00 */
[--C-:B------:R-:W-:Y:S02]  /*3ab0*/  @P1 IMAD.MOV.U32 R38, RZ, RZ, R4.reuse ;  /* 0x000000ffff261224 */ /* 0x100fe400078e0004 */
[--C-:B------:R-:W-:Y:S02]  /*3ac0*/  @P2 IMAD.MOV.U32 R37, RZ, RZ, R4.reuse ;  /* 0x000000ffff252224 */ /* 0x100fe400078e0004 */
[--C-:B------:R-:W-:Y:S02]  /*3ad0*/  @P4 IMAD.MOV.U32 R35, RZ, RZ, R4.reuse ;  /* 0x000000ffff234224 */ /* 0x100fe400078e0004 */
[----:B------:R-:W-:Y:S01]  /*3ae0*/  @P5 IMAD.MOV.U32 R34, RZ, RZ, R4 ;  /* 0x000000ffff225224 */ /* 0x000fe200078e0004 */
[----:B------:R-:W-:Y:S06]  /*3af0*/  BRA.U UP0, `(.L_x_56) ;  /* 0xfffffffd00a07547 */ /* 0x000fec000b83ffff */
[----:B------:R-:W-:Y:S01]  /*3b00*/  SHF.R.U32.HI R4, RZ, 0x17, R3 ;  /* 0x00000017ff047819 */ /* 0x000fe20000011603 */
[----:B------:R-:W-:Y:S03]  /*3b10*/  BSSY.RECONVERGENT B1, `(.L_x_57) ;  /* 0x0000029000017945 */ /* 0x000fe60003800200 */
[C---:B------:R-:W-:Y:S02]  /*3b20*/  LOP3.LUT R5, R4.reuse, 0xe0, RZ, 0xc0, !PT ;  /* 0x000000e004057812 */ /* 0x040fe400078ec0ff */
[----:B------:R-:W-:Y:S02]  /*3b30*/  LOP3.LUT P6, RZ, R4, 0x1f, RZ, 0xc0, !PT ;  /* 0x0000001f04ff7812 */ /* 0x000fe400078cc0ff */
[----:B------:R-:W-:-:S04]  /*3b40*/  IADD3 R5, PT, PT, R5, -0x80, RZ ;  /* 0xffffff8005057810 */ /* 0x000fc80007ffe0ff */
        /* <DEDUP_REMOVED lines=8> */
[--C-:B------:R-:W-:Y:S01]  /*3bd0*/  @P3 IMAD.MOV.U32 R5, RZ, RZ, R39.reuse ;  /* 0x000000ffff053224 */ /* 0x100fe200078e0027 */
[C---:B------:R-:W-:Y:S01]  /*3be0*/  ISETP.EQ.AND P3, PT, R7.reuse, -0x4, PT ;  /* 0xfffffffc0700780c */ /* 0x040fe20003f62270 */
[----:B------:R-:W-:Y:S01]  /*3bf0*/  @P4 IMAD.MOV.U32 R6, RZ, RZ, R39 ;  /* 0x000000ffff064224 */ /* 0x000fe200078e0027 */
[----:B------:R-:W-:Y:S01]  /*3c00*/  @P4 MOV R5, R38 ;  /* 0x0000002600054202 */ /* 0x000fe20000000f00 */
[----:B------:R-:W-:Y:S01]  /*3c10*/  @P2 IMAD.MOV.U32 R5, RZ, RZ, R37 ;  /* 0x000000ffff052224 */ /* 0x000fe200078e0025 */
[----:B------:R-:W-:Y:S01]  /*3c20*/  ISETP.EQ.AND P4, PT, R7, 0x4, PT ;  /* 0x000000040700780c */ /* 0x000fe20003f82270 */
[----:B------:R-:W-:Y:S01]  /*3c30*/  @P2 IMAD.MOV.U32 R6, RZ, RZ, R38 ;  /* 0x000000ffff062224 */ /* 0x000fe200078e0026 */
[----:B------:R-:W-:Y:S01]  /*3c40*/  @P1 MOV R5, R36 ;  /* 0x0000002400051202 */ /* 0x000fe20000000f00 */
[----:B------:R-:W-:Y:S02]  /*3c50*/  @P0 IMAD.MOV.U32 R5, RZ, RZ, R35 ;  /* 0x000000ffff050224 */ /* 0x000fe400078e0023 */
[----:B------:R-:W-:-:S02]  /*3c60*/  @P1 IMAD.MOV.U32 R6, RZ, RZ, R37 ;  /* 0x000000ffff061224 */ /* 0x000fc400078e0025 */
[----:B------:R-:W-:Y:S02]  /*3c70*/  @P0 IMAD.MOV.U32 R6, RZ, RZ, R36 ;  /* 0x000000ffff060224 */ /* 0x000fe400078e0024 */
[----:B------:R-:W-:Y:S01]  /*3c80*/  @P3 MOV R5, R34 ;  /* 0x0000002200053202 */ /* 0x000fe20000000f00 */
[----:B------:R-:W-:Y:S02]  /*3c90*/  @P5 IMAD.MOV.U32 R5, RZ, RZ, R11 ;  /* 0x000000ffff055224 */ /* 0x000fe400078e000b */
[----:B------:R-:W-:Y:S02]  /*3ca0*/  @P3 IMAD.MOV.U32 R6, RZ, RZ, R35 ;  /* 0x000000ffff063224 */ /* 0x000fe400078e0023 */
[----:B------:R-:W-:Y:S01]  /*3cb0*/  @P5 IMAD.MOV.U32 R6, RZ, RZ, R34 ;  /* 0x000000ffff065224 */ /* 0x000fe200078e0022 */
[----:B------:R-:W-:Y:S01]  /*3cc0*/  MOV R9, R5 ;  /* 0x0000000500097202 */ /* 0x000fe20000000f00 */
[----:B------:R-:W-:Y:S01]  /*3cd0*/  @P4 IMAD.MOV.U32 R6, RZ, RZ, R11 ;  /* 0x000000ffff064224 */ /* 0x000fe200078e000b */
[----:B------:R-:W-:Y:S06]  /*3ce0*/  @!P6 BRA `(.L_x_58) ;  /* 0x00000000002ce947 */ /* 0x000fec0003800000 */
[----:B------:R-:W-:Y:S01]  /*3cf0*/  @P2 IMAD.MOV.U32 R5, RZ, RZ, R39 ;  /* 0x000000ffff052224 */ /* 0x000fe200078e0027 */
[----:B------:R-:W-:Y:S01]  /*3d00*/  LOP3.LUT R4, R4, 0x1f, RZ, 0xc0, !PT ;  /* 0x0000001f04047812 */ /* 0x000fe200078ec0ff */
[----:B------:R-:W-:Y:S02]  /*3d10*/  @P1 IMAD.MOV.U32 R5, RZ, RZ, R38 ;  /* 0x000000ffff051224 */ /* 0x000fe400078e0026 */
[----:B------:R-:W-:Y:S01]  /*3d20*/  @P0 IMAD.MOV.U32 R5, RZ, RZ, R37 ;  /* 0x000000ffff050224 */ /* 0x000fe200078e0025 */
[----:B------:R-:W-:Y:S02]  /*3d30*/  ISETP.EQ.AND P0, PT, R7, 0x8, PT ;  /* 0x000000080700780c */ /* 0x000fe40003f02270 */
[----:B------:R-:W-:Y:S01]  /*3d40*/  @P3 MOV R5, R36 ;  /* 0x0000002400053202 */ /* 0x000fe20000000f00 */
[----:B------:R-:W-:Y:S01]  /*3d50*/  @P5 IMAD.MOV.U32 R5, RZ, RZ, R35 ;  /* 0x000000ffff055224 */ /* 0x000fe200078e0023 */
[----:B------:R-:W-:Y:S01]  /*3d60*/  SHF.L.W.U32.HI R9, R6, R4, R9 ;  /* 0x0000000406097219 */ /* 0x000fe20000010e09 */
[----:B------:R-:W-:-:S08]  /*3d70*/  @P4 IMAD.MOV.U32 R5, RZ, RZ, R34 ;  /* 0x000000ffff054224 */ /* 0x000fd000078e0022 */
[----:B------:R-:W-:-:S05]  /*3d80*/  @P0 IMAD.MOV.U32 R5, RZ, RZ, R11 ;  /* 0x000000ffff050224 */ /* 0x000fca00078e000b */
[----:B------:R-:W-:-:S07]  /*3d90*/  SHF.L.W.U32.HI R6, R5, R4, R6 ;  /* 0x0000000405067219 */ /* 0x000fce0000010e06 */
.L_x_58:
[----:B-1----:R-:W-:Y:S05]  /*3da0*/  BSYNC.RECONVERGENT B1 ;  /* 0x0000000000017941 */ /* 0x002fea0003800200 */
.L_x_57:
[C---:B------:R-:W-:Y:S01]  /*3db0*/  SHF.L.W.U32.HI R8, R6.reuse, 0x2, R9 ;  /* 0x0000000206087819 */ /* 0x040fe20000010e09 */
[----:B------:R-:W-:Y:S01]  /*3dc0*/  UMOV UR6, 0x54442d19 ;  /* 0x54442d1900067882 */ /* 0x000fe20000000000 */
[----:B------:R-:W-:Y:S01]  /*3dd0*/  SHF.L.U32 R6, R6, 0x2, RZ ;  /* 0x0000000206067819 */ /* 0x000fe200000006ff */
        /* <DEDUP_REMOVED lines=15> */
.L_x_55:
[----:B-1----:R-:W-:Y:S05]  /*3ed0*/  BSYNC.RECONVERGENT B0 ;  /* 0x0000000000007941 */ /* 0x002fea0003800200 */
.L_x_54:
[----:B------:R-:W-:Y:S02]  /*3ee0*/  IMAD.MOV.U32 R3, RZ, RZ, 0x37cbac00 ;  /* 0x37cbac00ff037424 */ /* 0x000fe400078e00ff */
[----:B------:R-:W-:Y:S01]  /*3ef0*/  FMUL R4, R7, R7 ;  /* 0x0000000707047220 */ /* 0x000fe20000400000 */
[----:B------:R-:W-:Y:S01]  /*3f00*/  LOP3.LUT R5, R9, 0x1, RZ, 0xc0, !PT ;  /* 0x0000000109057812 */ /* 0x000fe200078ec0ff */
[----:B------:R-:W-:Y:S01]  /*3f10*/  IMAD.MOV.U32 R6, RZ, RZ, 0x3e2aaaa8 ;  /* 0x3e2aaaa8ff067424 */ /* 0x000fe200078e00ff */
[----:B------:R-:W0:Y:S01]  /*3f20*/  LDCU UR5, c[0x0][0x384] ;  /* 0x00007080ff0577ac */ /* 0x000e220008000800 */
[----:B------:R-:W-:Y:S01]  /*3f30*/  FFMA R3, R4, R3, -0.0013887860113754868507 ;  /* 0xbab607ed04037423 */ /* 0x000fe20000000003 */
[----:B------:R-:W-:Y:S01]  /*3f40*/  ISETP.NE.U32.AND P0, PT, R5, 0x1, PT ;  /* 0x000000010500780c */ /* 0x000fe20003f05070 */
[----:B------:R-:W-:Y:S01]  /*3f50*/  VIADD R9, R9, 0x1 ;  /* 0x0000000109097836 */ /* 0x000fe20000000000 */
[----:B------:R-:W-:Y:S02]  /*3f60*/  MOV R5, 0x3c0885e4 ;  /* 0x3c0885e400057802 */ /* 0x000fe40000000f00 */
[----:B------:R-:W-:-:S02]  /*3f70*/  FSEL R3, R3, -0.00019574658654164522886, P0 ;  /* 0xb94d415303037808 */ /* 0x000fc40000000000 */
[----:B------:R-:W-:Y:S02]  /*3f80*/  FSEL R5, R5, 0.041666727513074874878, !P0 ;  /* 0x3d2aaabb05057808 */ /* 0x000fe40004000000 */
[----:B------:R-:W-:Y:S02]  /*3f90*/  FSEL R6, -R6, -0.4999999701976776123, !P0 ;  /* 0xbeffffff06067808 */ /* 0x000fe40004000100 */
[----:B------:R-:W-:Y:S01]  /*3fa0*/  LOP3.LUT P1, RZ, R9, 0x2, RZ, 0xc0, !PT ;  /* 0x0000000209ff7812 */ /* 0x000fe2000782c0ff */
[----:B------:R-:W-:Y:S01]  /*3fb0*/  FFMA R3, R4, R3, R5 ;  /* 0x0000000304037223 */ /* 0x000fe20000000005 */
[----:B------:R-:W-:-:S03]  /*3fc0*/  FSEL R5, R7, 1, !P0 ;  /* 0x3f80000007057808 */ /* 0x000fc60004000000 */
[C---:B------:R-:W-:Y:S01]  /*3fd0*/  FFMA R3, R4.reuse, R3, R6 ;  /* 0x0000000304037223 */ /* 0x040fe20000000006 */
[----:B0-----:R-:W-:Y:S01]  /*3fe0*/  UMOV UR6, UR5 ;  /* 0x0000000500067c82 */ /* 0x001fe20008000000 */
[----:B------:R-:W-:-:S04]  /*3ff0*/  FFMA R4, R4, R5, RZ ;  /* 0x0000000504047223 */ /* 0x000fc800000000ff */
[----:B------:R-:W-:Y:S01]  /*4000*/  FFMA R5, R4, R3, R5 ;  /* 0x0000000304057223 */ /* 0x000fe20000000005 */
[----:B------:R-:W-:-:S03]  /*4010*/  MOV R3, 0x4040 ;  /* 0x0000404000037802 */ /* 0x000fc60000000f00 */
[----:B------:R-:W-:-:S07]  /*4020*/  @P1 FADD R5, RZ, -R5 ;  /* 0x80000005ff051221 */ /* 0x000fce0000000000 */
[----:B-----5:R-:W-:Y:S05]  /*4030*/  CALL.REL.NOINC `($_Z10kernel_shtiiiiPfS_S_$_Z10legendreupiififf) ;  /* 0x0000002000dc7944 */ /* 0x020fea0003c00000 */
[----:B------:R-:W0:Y:S01]  /*4040*/  LDCU UR4, c[0x0][0x384] ;  /* 0x00007080ff0477ac */ /* 0x000e220008000800 */
[----:B------:R-:W-:Y:S01]  /*4050*/  BSSY.RECONVERGENT B0, `(.L_x_59) ;  /* 0x000006b000007945 */ /* 0x000fe20003800200 */
[----:B0-----:R-:W-:-:S05]  /*4060*/  I2FP.F32.U32 R3, UR4 ;  /* 0x0000000400037c45 */ /* 0x001fca0008201000 */
        /* <DEDUP_REMOVED lines=15> */
[----:B------:R-:W-:Y:S02]  /*4160*/  SHF.L.U32 R3, R0, 0x8, RZ ;  /* 0x0000000800037819 */ /* 0x000fe400000006ff */
[----:B------:R-:W-:Y:S01]  /*4170*/  CS2R R8, SRZ ;  /* 0x0000000000087805 */ /* 0x000fe2000001ff00 */
[----:B------:R-:W0:Y:S01]  /*4180*/  LDCU.64 UR6, c[0x4][URZ] ;  /* 0x01000000ff0677ac */ /* 0x000e220008000a00 */
[----:B------:R-:W-:Y:S01]  /*4190*/  LOP3.LUT R3, R3, 0x80000000, RZ, 0xfc, !PT ;  /* 0x8000000003037812 */ /* 0x000fe200078efcff */
[----:B------:R-:W-:Y:S01]  /*41a0*/  UMOV UR5, URZ ;  /* 0x000000ff00057c82 */ /* 0x000fe20008000000 */
[----:B------:R-:W-:-:S05]  /*41b0*/  UMOV UR4, URZ ;  /* 0x000000ff00047c82 */ /* 0x000fca0008000000 */
.L_x_61:
        /* <DEDUP_REMOVED lines=65> */
.L_x_63:
[----:B------:R-:W-:Y:S05]  /*45d0*/  BSYNC.RECONVERGENT B1 ;  /* 0x0000000000017941 */ /* 0x000fea0003800200 */
.L_x_62:
        /* <DEDUP_REMOVED lines=18> */
.L_x_60:
[----:B------:R-:W-:Y:S05]  /*4700*/  BSYNC.RECONVERGENT B0 ;  /* 0x0000000000007941 */ /* 0x000fea0003800200 */
.L_x_59:
[----:B------:R-:W-:Y:S01]  /*4710*/  MOV R0, 0x37cbac00 ;  /* 0x37cbac0000007802 */ /* 0x000fe20000000f00 */
[----:B------:R-:W-:Y:S01]  /*4720*/  FMUL R3, R6, R6 ;  /* 0x0000000606037220 */ /* 0x000fe20000400000 */
[----:B------:R-:W-:Y:S01]  /*4730*/  LOP3.LUT R4, R8, 0x1, RZ, 0xc0, !PT ;  /* 0x0000000108047812 */ /* 0x000fe200078ec0ff */
[----:B------:R-:W-:Y:S02]  /*4740*/  IMAD.MOV.U32 R10, RZ, RZ, 0x3c0885e4 ;  /* 0x3c0885e4ff0a7424 */ /* 0x000fe400078e00ff */
[----:B------:R-:W-:Y:S01]  /*4750*/  FFMA R0, R3, R0, -0.0013887860113754868507 ;  /* 0xbab607ed03007423 */ /* 0x000fe20000000000 */
[----:B------:R-:W-:Y:S01]  /*4760*/  ISETP.NE.U32.AND P0, PT, R4, 0x1, PT ;  /* 0x000000010400780c */ /* 0x000fe20003f05070 */
[----:B------:R-:W-:Y:S01]  /*4770*/  IMAD.MOV.U32 R7, RZ, RZ, 0x3e2aaaa8 ;  /* 0x3e2aaaa8ff077424 */ /* 0x000fe200078e00ff */
[----:B------:R-:W0:Y:S01]  /*4780*/  LDC.64 R4, c[0x0][0x3a0] ;  /* 0x0000e800ff047b82 */ /* 0x000e220000000a00 */
[----:B------:R-:W-:Y:S01]  /*4790*/  VIADD R8, R8, 0x1 ;  /* 0x0000000108087836 */ /* 0x000fe20000000000 */
[----:B------:R-:W-:-:S02]  /*47a0*/  FSEL R0, R0, -0.00019574658654164522886, P0 ;  /* 0xb94d415300007808 */ /* 0x000fc40000000000 */
[----:B------:R-:W-:Y:S02]  /*47b0*/  FSEL R10, R10, 0.041666727513074874878, !P0 ;  /* 0x3d2aaabb0a0a7808 */ /* 0x000fe40004000000 */
[----:B------:R-:W-:Y:S02]  /*47c0*/  FSEL R7, -R7, -0.4999999701976776123, !P0 ;  /* 0xbeffffff07077808 */ /* 0x000fe40004000100 */
[----:B------:R-:W-:Y:S01]  /*47d0*/  LOP3.LUT P1, RZ, R8, 0x2, RZ, 0xc0, !PT ;  /* 0x0000000208ff7812 */ /* 0x000fe2000782c0ff */
[----:B------:R-:W-:Y:S01]  /*47e0*/  FFMA R10, R3, R0, R10 ;  /* 0x00000000030a7223 */ /* 0x000fe2000000000a */
[----:B------:R-:W-:-:S03]  /*47f0*/  FSEL R0, R6, 1, !P0 ;  /* 0x3f80000006007808 */ /* 0x000fc60004000000 */
        /* <DEDUP_REMOVED lines=8> */
.L_x_32:
[----:B------:R-:W0:Y:S01]  /*4880*/  LDCU UR9, c[0x0][0x380] ;  /* 0x00007000ff0977ac */ /* 0x000e220008000800 */
[----:B-----5:R-:W-:Y:S01]  /*4890*/  HFMA2 R0, -RZ, RZ, 1.875, 0 ;  /* 0x3f800000ff007431 */ /* 0x020fe200000001ff */
[----:B0-----:R-:W-:Y:S02]  /*48a0*/  UISETP.GE.AND UP1, UPT, UR9, 0x2, UPT ;  /* 0x000000020900788c */ /* 0x001fe4000bf26270 */
[----:B------:R-:W-:-:S07]  /*48b0*/  UIADD3 UR6, UPT, UPT, UR9, -0x1, URZ ;  /* 0xffffffff09067890 */ /* 0x000fce000fffe0ff */
[----:B------:R-:W-:Y:S05]  /*48c0*/  BRA.U !UP1, `(.L_x_64) ;  /* 0x0000000509f07547 */ /* 0x000fea000b800000 */
[----:B------:R-:W-:Y:S01]  /*48d0*/  UIADD3 UR5, UPT, UPT, UR9, -0x2, URZ ;  /* 0xfffffffe09057890 */ /* 0x000fe2000fffe0ff */
[----:B------:R-:W-:Y:S01]  /*48e0*/  IMAD.MOV.U32 R0, RZ, RZ, 0x3f800000 ;  /* 0x3f800000ff007424 */ /* 0x000fe200078e00ff */
[----:B------:R-:W-:Y:S02]  /*48f0*/  ULOP3.LUT UR7, UR6, 0x3, URZ, 0xc0, !UPT ;  /* 0x0000000306077892 */ /* 0x000fe4000f8ec0ff */
[----:B------:R-:W-:-:S03]  /*4900*/  UISETP.GE.U32.AND UP0, UPT, UR5, 0x3, UPT ;  /* 0x000000030500788c */ /* 0x000fc6000bf06070 */
[----:B------:R-:W-:-:S06]  /*4910*/  UMOV UR5, 0x2 ;  /* 0x0000000200057882 */ /* 0x000fcc0000000000 */
        /* <DEDUP_REMOVED lines=12> */
.L_x_68:
        /* <DEDUP_REMOVED lines=51> */
.L_x_67:
        /* <DEDUP_REMOVED lines=29> */
.L_x_69:
[----:B------:R-:W-:-:S09]  /*4ee0*/  UISETP.NE.OR UP0, UPT, UR5, UR12, UP0 ;  /* 0x0000000c0500728c */ /* 0x000fd20008705670 */
[----:B------:R-:W-:Y:S05]  /*4ef0*/  BRA.U !UP0, `(.L_x_70) ;  /* 0x00000001083c7547 */ /* 0x000fea000b800000 */
.L_x_66:
        /* <DEDUP_REMOVED lines=15> */
.L_x_70:
[----:B------:R-:W-:-:S12]  /*4ff0*/  UIADD3 UR5, UPT, UPT, UR8, 0x2, URZ ;  /* 0x0000000208057890 */ /* 0x000fd8000fffe0ff */
.L_x_65:
[----:B------:R-:W-:-:S09]  /*5000*/  UISETP.NE.AND UP0, UPT, UR7, URZ, UPT ;  /* 0x000000ff0700728c */ /* 0x000fd2000bf05270 */
[----:B------:R-:W-:Y:S05]  /*5010*/  BRA.U !UP0, `(.L_x_64) ;  /* 0x00000001081c7547 */ /* 0x000fea000b800000 */
[----:B------:R-:W-:-:S12]  /*5020*/  UIADD3 UR7, UPT, UPT, -UR7, URZ, URZ ;  /* 0x000000ff07077290 */ /* 0x000fd8000fffe1ff */
.L_x_71:
[----:B------:R-:W-:Y:S01]  /*5030*/  UIADD3 UR7, UPT, UPT, UR7, 0x1, URZ ;  /* 0x0000000107077890 */ /* 0x000fe2000fffe0ff */
[----:B------:R-:W-:Y:S01]  /*5040*/  I2FP.F32.U32 R3, UR5 ;  /* 0x0000000500037c45 */ /* 0x000fe20008201000 */
[----:B------:R-:W-:Y:S02]  /*5050*/  UIADD3 UR5, UPT, UPT, UR5, 0x1, URZ ;  /* 0x0000000105057890 */ /* 0x000fe4000fffe0ff */
[----:B------:R-:W-:Y:S02]  /*5060*/  UISETP.NE.AND UP0, UPT, UR7, URZ, UPT ;  /* 0x000000ff0700728c */ /* 0x000fe4000bf05270 */
[----:B------:R-:W-:-:S07]  /*5070*/  FMUL R0, R3, R0 ;  /* 0x0000000003007220 */ /* 0x000fce0000400000 */
[----:B------:R-:W-:Y:S05]  /*5080*/  BRA.U UP0, `(.L_x_71) ;  /* 0xfffffffd00e87547 */ /* 0x000fea000b83ffff */
.L_x_64:
[----:B------:R-:W-:Y:S01]  /*5090*/  ULEA UR5, UR9, 0x1, 0x1 ;  /* 0x0000000109057891 */ /* 0x000fe2000f8e08ff */
[----:B------:R-:W-:Y:S01]  /*50a0*/  IMAD.MOV.U32 R12, RZ, RZ, 0x54442d18 ;  /* 0x54442d18ff0c7424 */ /* 0x000fe200078e00ff */
[----:B------:R-:W-:-:S04]  /*50b0*/  MOV R13, 0x402921fb ;  /* 0x402921fb000d7802 */ /* 0x000fc80000000f00 */
[----:B------:R-:W-:-:S05]  /*50c0*/  I2FP.F32.S32 R3, UR5 ;  /* 0x0000000500037c45 */ /* 0x000fca0008201400 */
[----:B------:R-:W-:Y:S01]  /*50d0*/  FMUL R0, R3, R0 ;  /* 0x0000000003007220 */ /* 0x000fe20000400000 */
[----:B------:R-:W-:Y:S06]  /*50e0*/  BRA.U !UP1, `(.L_x_72) ;  /* 0x0000000909007547 */ /* 0x000fec000b800000 */
[----:B------:R-:W-:Y:S01]  /*50f0*/  UIADD3 UR9, UPT, UPT, UR9, -0x2, URZ ;  /* 0xfffffffe09097890 */ /* 0x000fe2000fffe0ff */
[----:B------:R-:W-:Y:S01]  /*5100*/  IMAD.MOV.U32 R3, RZ, RZ, 0x3f800000 ;  /* 0x3f800000ff037424 */ /* 0x000fe200078e00ff */
        /* <DEDUP_REMOVED lines=15> */
.L_x_76:
        /* <DEDUP_REMOVED lines=51> */
.L_x_75:
        /* <DEDUP_REMOVED lines=29> */
.L_x_77:
[----:B------:R-:W-:-:S09]  /*5700*/  UISETP.NE.OR UP0, UPT, UR5, UR8, UP0 ;  /* 0x000000080500728c */ /* 0x000fd20008705670 */
[----:B------:R-:W-:Y:S05]  /*5710*/  BRA.U !UP0, `(.L_x_78) ;  /* 0x00000001083c7547 */ /* 0x000fea000b800000 */
.L_x_74:
        /* <DEDUP_REMOVED lines=15> */
.L_x_78:
[----:B------:R-:W-:-:S12]  /*5810*/  UIADD3 UR5, UPT, UPT, UR6, 0x2, URZ ;  /* 0x0000000206057890 */ /* 0x000fd8000fffe0ff */
.L_x_73:
[----:B------:R-:W-:-:S09]  /*5820*/  UISETP.NE.AND UP0, UPT, UR7, URZ, UPT ;  /* 0x000000ff0700728c */ /* 0x000fd2000bf05270 */
[----:B------:R-:W-:Y:S05]  /*5830*/  BRA.U !UP0, `(.L_x_79) ;  /* 0x00000001081c7547 */ /* 0x000fea000b800000 */
[----:B------:R-:W-:-:S12]  /*5840*/  UIADD3 UR6, UPT, UPT, -UR7, URZ, URZ ;  /* 0x000000ff07067290 */ /* 0x000fd8000fffe1ff */
.L_x_80:
[----:B------:R-:W-:Y:S01]  /*5850*/  UIADD3 UR6, UPT, UPT, UR6, 0x1, URZ ;  /* 0x0000000106067890 */ /* 0x000fe2000fffe0ff */
[----:B------:R-:W-:Y:S01]  /*5860*/  I2FP.F32.U32 R4, UR5 ;  /* 0x0000000500047c45 */ /* 0x000fe20008201000 */
[----:B------:R-:W-:Y:S02]  /*5870*/  UIADD3 UR5, UPT, UPT, UR5, 0x1, URZ ;  /* 0x0000000105057890 */ /* 0x000fe4000fffe0ff */
[----:B------:R-:W-:Y:S02]  /*5880*/  UISETP.NE.AND UP0, UPT, UR6, URZ, UPT ;  /* 0x000000ff0600728c */ /* 0x000fe4000bf05270 */
[----:B------:R-:W-:-:S07]  /*5890*/  FMUL R3, R4, R3 ;  /* 0x0000000304037220 */ /* 0x000fce0000400000 */
[----:B------:R-:W-:Y:S05]  /*58a0*/  BRA.U UP0, `(.L_x_80) ;  /* 0xfffffffd00e87547 */ /* 0x000fea000b83ffff */
.L_x_79:
[----:B------:R-:W0:Y:S01]  /*58b0*/  F2F.F64.F32 R12, R3 ;  /* 0x00000003000c7310 */ /* 0x000e220000201800 */
[----:B------:R-:W-:Y:S01]  /*58c0*/  UMOV UR6, 0x54442d18 ;  /* 0x54442d1800067882 */ /* 0x000fe20000000000 */
[----:B------:R-:W-:Y:S02]  /*58d0*/  UMOV UR7, 0x402921fb ;  /* 0x402921fb00077882 */ /* 0x000fe40000000000 */
[----:B0-----:R-:W-:-:S11]  /*58e0*/  DMUL R12, R12, UR6 ;  /* 0x000000060c0c7c28 */ /* 0x001fd60008000000 */
.L_x_72:
        /* <DEDUP_REMOVED lines=19> */
[----:B-1----:R-:W-:Y:S05]  /*5a20*/  CALL.REL.NOINC `($__internal_0_$__cuda_sm20_div_rn_f64_full) ;  /* 0x0000003c00747944 */ /* 0x002fea0003c00000 */
[----:B------:R-:W-:Y:S02]  /*5a30*/  IMAD.MOV.U32 R15, RZ, RZ, R14 ;  /* 0x000000ffff0f7224 */ /* 0x000fe400078e000e */
[----:B------:R-:W-:-:S07]  /*5a40*/  IMAD.MOV.U32 R14, RZ, RZ, R13 ;  /* 0x000000ffff0e7224 */ /* 0x000fce00078e000d */
.L_x_81:
[----:B------:R-:W0:Y:S02]  /*5a50*/  LDC.64 R4, c[0x0][0x398] ;  /* 0x0000e600ff047b82 */ /* 0x000e240000000a00 */
[----:B0-----:R-:W-:-:S05]  /*5a60*/  IMAD.WIDE R4, R2, 0x4, R4 ;  /* 0x0000000402047825 */ /* 0x001fca00078e0204 */
[----:B------:R-:W2:Y:S01]  /*5a70*/  LDG.E R9, desc[UR10][R4.64] ;  /* 0x0000000a04097981 */ /* 0x000ea2000c1e1900 */
[----:B------:R0:W3:Y:S01]  /*5a80*/  F2F.F32.F64 R0, R14 ;  /* 0x0000000e00007310 */ /* 0x0000e20000301000 */
[----:B------:R-:W-:Y:S01]  /*5a90*/  BSSY.RECONVERGENT B0, `(.L_x_82) ;  /* 0x0000067000007945 */ /* 0x000fe20003800200 */
[C---:B--2---:R-:W-:Y:S01]  /*5aa0*/  FMUL R3, R9.reuse, 0.63661974668502807617 ;  /* 0x3f22f98309037820 */ /* 0x044fe20000400000 */
[----:B------:R-:W-:-:S05]  /*5ab0*/  FSETP.GE.AND P0, PT, |R9|, 105615, PT ;  /* 0x47ce47800900780b */ /* 0x000fca0003f06200 */
[----:B------:R-:W2:Y:S02]  /*5ac0*/  F2I.NTZ R3, R3 ;  /* 0x0000000300037305 */ /* 0x000ea40000203100 */
[----:B--2---:R-:W-:-:S05]  /*5ad0*/  I2FP.F32.S32 R6, R3 ;  /* 0x0000000300067245 */ /* 0x004fca0000201400 */
[----:B------:R-:W-:-:S04]  /*5ae0*/  FFMA R7, R6, -1.5707962512969970703, R9 ;  /* 0xbfc90fda06077823 */ /* 0x000fc80000000009 */
[----:B------:R-:W-:-:S04]  /*5af0*/  FFMA R7, R6, -7.5497894158615963534e-08, R7 ;  /* 0xb3a2216806077823 */ /* 0x000fc80000000007 */
[----:B------:R-:W-:Y:S01]  /*5b00*/  FFMA R6, R6, -5.3903029534742383927e-15, R7 ;  /* 0xa7c234c506067823 */ /* 0x000fe20000000007 */
[----:B0--3--:R-:W-:Y:S06]  /*5b10*/  @!P0 BRA `(.L_x_83) ;  /* 0x0000000400788947 */ /* 0x009fec0003800000 */
[----:B------:R-:W-:-:S13]  /*5b20*/  FSETP.NEU.AND P0, PT, |R9|, +INF , PT ;  /* 0x7f8000000900780b */ /* 0x000fda0003f0d200 */
[----:B------:R-:W-:Y:S01]  /*5b30*/  @!P0 FMUL R6, RZ, R9 ;  /* 0x00000009ff068220 */ /* 0x000fe20000400000 */
[----:B------:R-:W-:Y:S01]  /*5b40*/  @!P0 MOV R3, RZ ;  /* 0x000000ff00038202 */ /* 0x000fe20000000f00 */
        /* <DEDUP_REMOVED lines=8> */
.L_x_84:
        /* <DEDUP_REMOVED lines=12> */
[C---:B------:R-:W-:Y:S02]  /*5c90*/  ISETP.EQ.AND P5, PT, R16.reuse, 0x14, PT ;  /* 0x000000141000780c */ /* 0x040fe40003fa2270 */
[----:B------:R-:W-:Y:S01]  /*5ca0*/  IADD3 R16, PT, PT, R16, 0x4, RZ ;  /* 0x0000000410107810 */ /* 0x000fe20007ffe0ff */
        /* <DEDUP_REMOVED lines=25> */
[----:B------:R-:W-:Y:S01]  /*5e40*/  @P4 IMAD.MOV.U32 R12, RZ, RZ, R8 ;  /* 0x000000ffff0c4224 */ /* 0x000fe200078e0008 */
[----:B------:R-:W-:Y:S01]  /*5e50*/  @P2 MOV R12, R7 ;  /* 0x00000007000c2202 */ /* 0x000fe20000000f00 */
[----:B------:R-:W-:Y:S01]  /*5e60*/  @P4 IMAD.MOV.U32 R11, RZ, RZ, R7 ;  /* 0x000000ffff0b4224 */ /* 0x000fe200078e0007 */
[----:B------:R-:W-:Y:S01]  /*5e70*/  ISETP.EQ.AND P4, PT, R13, 0x4, PT ;  /* 0x000000040d00780c */ /* 0x000fe20003f82270 */
[--C-:B------:R-:W-:Y:S01]  /*5e80*/  @P2 IMAD.MOV.U32 R11, RZ, RZ, R6.reuse ;  /* 0x000000ffff0b2224 */ /* 0x100fe200078e0006 */
[----:B------:R-:W-:Y:S01]  /*5e90*/  @P1 MOV R11, R5 ;  /* 0x00000005000b1202 */ /* 0x000fe20000000f00 */
[----:B------:R-:W-:Y:S02]  /*5ea0*/  @P1 IMAD.MOV.U32 R12, RZ, RZ, R6 ;  /* 0x000000ffff0c1224 */ /* 0x000fe400078e0006 */
[----:B------:R-:W-:-:S02]  /*5eb0*/  @P0 IMAD.MOV.U32 R12, RZ, RZ, R5 ;  /* 0x000000ffff0c0224 */ /* 0x000fc400078e0005 */
[----:B------:R-:W-:Y:S02]  /*5ec0*/  @P0 IMAD.MOV.U32 R11, RZ, RZ, R4 ;  /* 0x000000ffff0b0224 */ /* 0x000fe400078e0004 */
[----:B------:R-:W-:Y:S01]  /*5ed0*/  @P3 MOV R12, R4 ;  /* 0x00000004000c3202 */ /* 0x000fe20000000f00 */
[--C-:B------:R-:W-:Y:S01]  /*5ee0*/  @P3 IMAD.MOV.U32 R11, RZ, RZ, R3.reuse ;  /* 0x000000ffff0b3224 */ /* 0x100fe200078e0003 */
[----:B------:R-:W-:Y:S01]  /*5ef0*/  @P5 MOV R11, R15 ;  /* 0x0000000f000b5202 */ /* 0x000fe20000000f00 */
[----:B------:R-:W-:Y:S02]  /*5f00*/  @P5 IMAD.MOV.U32 R12, RZ, RZ, R3 ;  /* 0x000000ffff0c5224 */ /* 0x000fe400078e0003 */
[----:B------:R-:W-:Y:S01]  /*5f10*/  @P4 IMAD.MOV.U32 R12, RZ, RZ, R15 ;  /* 0x000000ffff0c4224 */ /* 0x000fe200078e000f */
[----:B------:R-:W-:Y:S06]  /*5f20*/  @!P6 BRA `(.L_x_86) ;  /* 0x000000000028e947 */ /* 0x000fec0003800000 */
[----:B------:R-:W-:Y:S01]  /*5f30*/  @P1 IMAD.MOV.U32 R8, RZ, RZ, R7 ;  /* 0x000000ffff081224 */ /* 0x000fe200078e0007 */
[----:B------:R-:W-:Y:S01]  /*5f40*/  @P0 MOV R8, R6 ;  /* 0x0000000600080202 */ /* 0x000fe20000000f00 */
[----:B------:R-:W-:Y:S01]  /*5f50*/  @P3 IMAD.MOV.U32 R8, RZ, RZ, R5 ;  /* 0x000000ffff083224 */ /* 0x000fe200078e0005 */
[----:B------:R-:W-:Y:S01]  /*5f60*/  ISETP.EQ.AND P0, PT, R13, 0x8, PT ;  /* 0x000000080d00780c */ /* 0x000fe20003f02270 */
[----:B------:R-:W-:Y:S01]  /*5f70*/  @P5 IMAD.MOV.U32 R8, RZ, RZ, R4 ;  /* 0x000000ffff085224 */ /* 0x000fe200078e0004 */
[----:B------:R-:W-:Y:S02]  /*5f80*/  @P4 MOV R8, R3 ;  /* 0x0000000300084202 */ /* 0x000fe40000000f00 */
[----:B------:R-:W-:-:S04]  /*5f90*/  LOP3.LUT R10, R10, 0x1f, RZ, 0xc0, !PT ;  /* 0x0000001f0a0a7812 */ /* 0x000fc800078ec0ff */
[----:B------:R-:W-:-:S05]  /*5fa0*/  SHF.L.W.U32.HI R11, R12, R10, R11 ;  /* 0x0000000a0c0b7219 */ /* 0x000fca0000010e0b */
[----:B------:R-:W-:-:S05]  /*5fb0*/  @P0 IMAD.MOV.U32 R8, RZ, RZ, R15 ;  /* 0x000000ffff080224 */ /* 0x000fca00078e000f */
[----:B------:R-:W-:-:S07]  /*5fc0*/  SHF.L.W.U32.HI R12, R8, R10, R12 ;  /* 0x0000000a080c7219 */ /* 0x000fce0000010e0c */
.L_x_86:
[----:B-1----:R-:W-:Y:S05]  /*5fd0*/  BSYNC.RECONVERGENT B1 ;  /* 0x0000000000017941 */ /* 0x002fea0003800200 */
.L_x_85:
        /* <DEDUP_REMOVED lines=12> */
[----:B------:R-:W-:Y:S02]  /*60a0*/  ISETP.GE.AND P1, PT, R9, RZ, PT ;  /* 0x000000ff0900720c */ /* 0x000fe40003f26270 */
[----:B------:R-:W-:-:S05]  /*60b0*/  IADD3 R8, PT, PT, -R3, RZ, RZ ;  /* 0x000000ff03087210 */ /* 0x000fca0007ffe1ff */
[----:B------:R-:W-:Y:S01]  /*60c0*/  @!P0 IMAD.MOV.U32 R3, RZ, RZ, R8 ;  /* 0x000000ffff038224 */ /* 0x000fe200078e0008 */
[----:B0-----:R-:W-:-:S10]  /*60d0*/  DMUL R4, R4, UR6 ;  /* 0x0000000604047c28 */ /* 0x001fd40008000000 */
[----:B------:R-:W0:Y:S02]  /*60e0*/  F2F.F32.F64 R4, R4 ;  /* 0x0000000400047310 */ /* 0x000e240000301000 */
[----:B0-----:R-:W-:-:S07]  /*60f0*/  FSEL R6, -R4, R4, !P1 ;  /* 0x0000000404067208 */ /* 0x001fce0004800100 */
.L_x_83:
[----:B-1----:R-:W-:Y:S05]  /*6100*/  BSYNC.RECONVERGENT B0 ;  /* 0x0000000000007941 */ /* 0x002fea0003800200 */
.L_x_82:
[----:B------:R-:W-:Y:S02]  /*6110*/  IMAD.MOV.U32 R5, RZ, RZ, 0x37cbac00 ;  /* 0x37cbac00ff057424 */ /* 0x000fe400078e00ff */
[----:B------:R-:W-:Y:S01]  /*6120*/  FMUL R4, R6, R6 ;  /* 0x0000000606047220 */ /* 0x000fe20000400000 */
[C---:B------:R-:W-:Y:S01]  /*6130*/  LOP3.LUT R7, R3.reuse, 0x1, RZ, 0xc0, !PT ;  /* 0x0000000103077812 */ /* 0x040fe200078ec0ff */
[----:B------:R-:W-:Y:S01]  /*6140*/  VIADD R3, R3, 0x1 ;  /* 0x0000000103037836 */ /* 0x000fe20000000000 */
[----:B------:R-:W-:Y:S01]  /*6150*/  MOV R9, 0x3c0885e4 ;  /* 0x3c0885e400097802 */ /* 0x000fe20000000f00 */
[----:B------:R-:W-:Y:S01]  /*6160*/  FFMA R5, R4, R5, -0.0013887860113754868507 ;  /* 0xbab607ed04057423 */ /* 0x000fe20000000005 */
[----:B------:R-:W-:Y:S01]  /*6170*/  ISETP.NE.U32.AND P0, PT, R7, 0x1, PT ;  /* 0x000000010700780c */ /* 0x000fe20003f05070 */
[----:B------:R-:W-:Y:S01]  /*6180*/  IMAD.MOV.U32 R8, RZ, RZ, 0x3e2aaaa8 ;  /* 0x3e2aaaa8ff087424 */ /* 0x000fe200078e00ff */
[----:B------:R-:W-:Y:S01]  /*6190*/  LOP3.LUT P1, RZ, R3, 0x2, RZ, 0xc0, !PT ;  /* 0x0000000203ff7812 */ /* 0x000fe2000782c0ff */
[----:B------:R-:W-:Y:S01]  /*61a0*/  UMOV UR5, URZ ;  /* 0x000000ff00057c82 */ /* 0x000fe20008000000 */
[----:B------:R-:W-:Y:S01]  /*61b0*/  FSEL R7, R5, -0.00019574658654164522886, P0 ;  /* 0xb94d415305077808 */ /* 0x000fe20000000000 */
[----:B------:R-:W-:Y:S01]  /*61c0*/  UMOV UR6, URZ ;  /* 0x000000ff00067c82 */ /* 0x000fe20008000000 */
[----:B------:R-:W-:-:S02]  /*61d0*/  FSEL R9, R9, 0.041666727513074874878, !P0 ;  /* 0x3d2aaabb09097808 */ /* 0x000fc40004000000 */
[----:B------:R-:W-:Y:S02]  /*61e0*/  FSEL R5, R6, 1, !P0 ;  /* 0x3f80000006057808 */ /* 0x000fe40004000000 */
[----:B------:R-:W-:Y:S01]  /*61f0*/  FSEL R8, -R8, -0.4999999701976776123, !P0 ;  /* 0xbeffffff08087808 */ /* 0x000fe20004000100 */
[C---:B------:R-:W-:Y:S01]  /*6200*/  FFMA R7, R4.reuse, R7, R9 ;  /* 0x0000000704077223 */ /* 0x040fe20000000009 */
[----:B------:R-:W-:Y:S01]  /*6210*/  MOV R3, 0x6270 ;  /* 0x0000627000037802 */ /* 0x000fe20000000f00 */
[C---:B------:R-:W-:Y:S02]  /*6220*/  FFMA R6, R4.reuse, R5, RZ ;  /* 0x0000000504067223 */ /* 0x040fe400000000ff */
[----:B------:R-:W-:-:S04]  /*6230*/  FFMA R7, R4, R7, R8 ;  /* 0x0000000704077223 */ /* 0x000fc80000000008 */
[----:B------:R-:W-:-:S04]  /*6240*/  FFMA R5, R6, R7, R5 ;  /* 0x0000000706057223 */ /* 0x000fc80000000005 */
[----:B------:R-:W-:-:S07]  /*6250*/  @P1 FADD R5, RZ, -R5 ;  /* 0x80000005ff051221 */ /* 0x000fce0000000000 */
[----:B------:R-:W-:Y:S05]  /*6260*/  CALL.REL.NOINC `($_Z10kernel_shtiiiiPfS_S_$_Z10legendreupiififf) ;  /* 0x0000000000507944 */ /* 0x000fea0003c00000 */
[----:B------:R-:W-:Y:S01]  /*6270*/  IADD3 R3, PT, PT, R0, -0xd000000, RZ ;  /* 0xf300000000037810 */ /* 0x000fe20007ffe0ff */
[----:B------:R0:W1:Y:S03]  /*6280*/  MUFU.RSQ R5, R0 ;  /* 0x0000000000057308 */ /* 0x0000660000001400 */
[----:B------:R-:W-:-:S13]  /*6290*/  ISETP.GT.U32.AND P0, PT, R3, 0x727fffff, PT ;  /* 0x727fffff0300780c */ /* 0x000fda0003f04070 */
[----:B0-----:R-:W-:Y:S05]  /*62a0*/  @!P0 BRA `(.L_x_87) ;  /* 0x00000000001c8947 */ /* 0x001fea0003800000 */
[----:B------:R-:W-:Y:S01]  /*62b0*/  BSSY.RECONVERGENT B0, `(.L_x_88) ;  /* 0x0000004000007945 */ /* 0x000fe20003800200 */
[----:B------:R-:W-:Y:S01]  /*62c0*/  IMAD.MOV.U32 R4, RZ, RZ, R0 ;  /* 0x000000ffff047224 */ /* 0x000fe200078e0000 */
[----:B------:R-:W-:-:S07]  /*62d0*/  MOV R16, 0x62f0 ;  /* 0x000062f000107802 */ /* 0x000fce0000000f00 */
[----:B-1----:R-:W-:Y:S05]  /*62e0*/  CALL.REL.NOINC `($__internal_1_$__cuda_sm20_sqrt_rn_f32_slowpath) ;  /* 0x0000003800d87944 */ /* 0x002fea0003c00000 */
[----:B------:R-:W-:Y:S05]  /*62f0*/  BSYNC.RECONVERGENT B0 ;  /* 0x0000000000007941 */ /* 0x000fea0003800200 */
.L_x_88:
[----:B------:R-:W-:Y:S01]  /*6300*/  IMAD.MOV.U32 R3, RZ, RZ, R4 ;  /* 0x000000ffff037224 */ /* 0x000fe200078e0004 */
[----:B------:R-:W-:Y:S06]  /*6310*/  BRA `(.L_x_89) ;  /* 0x0000000000107947 */ /* 0x000fec0003800000 */
.L_x_87:
[----:B-1----:R-:W-:Y:S01]  /*6320*/  FMUL.FTZ R3, R0, R5 ;  /* 0x0000000500037220 */ /* 0x002fe20000410000 */
[----:B------:R-:W-:-:S03]  /*6330*/  FMUL.FTZ R4, R5, 0.5 ;  /* 0x3f00000005047820 */ /* 0x000fc60000410000 */
[----:B------:R-:W-:-:S04]  /*6340*/  FFMA R0, -R3, R3, R0 ;  /* 0x0000000303007223 */ /* 0x000fc80000000100 */
[----:B------:R-:W-:-:S07]  /*6350*/  FFMA R3, R0, R4, R3 ;  /* 0x0000000400037223 */ /* 0x000fce0000000003 */
.L_x_89:
[----:B------:R-:W0:Y:S01]  /*6360*/  LDC.64 R4, c[0x0][0x3a0] ;  /* 0x0000e800ff047b82 */ /* 0x000e220000000a00 */
[----:B------:R-:W-:Y:S01]  /*6370*/  FMUL R3, R12, R3 ;  /* 0x000000030c037220 */ /* 0x000fe20000400000 */
[----:B0-----:R-:W-:-:S05]  /*6380*/  IMAD.WIDE R4, R2, 0x4, R4 ;  /* 0x0000000402047825 */ /* 0x001fca00078e0204 */
[----:B------:R-:W-:Y:S01]  /*6390*/  STG.E desc[UR10][R4.64], R3 ;  /* 0x0000000304007986 */ /* 0x000fe2000c10190a */
[----:B------:R-:W-:Y:S05]  /*63a0*/  EXIT ;  /* 0x000000000000794d */ /* 0x000fea0003800000 */
        .type           $_Z10kernel_shtiiiiPfS_S_$_Z10legendreupiififf,@function
        .size           $_Z10kernel_shtiiiiPfS_S_$_Z10legendreupiififf,($__internal_0_$__cuda_sm20_div_rn_f64_full - $_Z10kernel_shtiiiiPfS_S_$_Z10legendreupiififf)
$_Z10kernel_shtiiiiPfS_S_$_Z10legendreupiififf:
[----:B------:R-:W-:Y:S01]  /*63b0*/  FFMA R6, -R5, R5, 1 ;  /* 0x3f80000005067423 */ /* 0x000fe20000000105 */
[----:B------:R-:W-:Y:S01]  /*63c0*/  MOV R7, UR5 ;  /* 0x0000000500077c02 */ /* 0x000fe20008000f00 */
[----:B------:R-:W-:Y:S01]  /*63d0*/  IMAD.U32 R15, RZ, RZ, UR6 ;  /* 0x00000006ff0f7e24 */ /* 0x000fe2000f8e00ff */
[----:B------:R-:W-:Y:S01]  /*63e0*/  MOV R9, UR4 ;  /* 0x0000000400097c02 */ /* 0x000fe20008000f00 */
[----:B------:R-:W-:Y:S01]  /*63f0*/  IMAD.U32 R8, RZ, RZ, UR4 ;  /* 0x00000004ff087e24 */ /* 0x000fe2000f8e00ff */
[----:B------:R-:W-:-:S12]  /*6400*/  UIADD3 UR7, UPT, UPT, UR13, -0x1, URZ ;  /* 0xffffffff0d077890 */ /* 0x000fd8000fffe0ff */
.L_x_134:
[----:B------:R-:W-:-:S04]  /*6410*/  IABS R10, R7 ;  /* 0x00000007000a7213 */ /* 0x000fc80000000000 */
[----:B------:R-:W-:-:S13]  /*6420*/  ISETP.NE.AND P0, PT, R15, R10, PT ;  /* 0x0000000a0f00720c */ /* 0x000fda0003f05270 */
[----:B------:R-:W-:Y:S05]  /*6430*/  @!P0 BRA `(.L_x_90) ;  /* 0x0000000800048947 */ /* 0x000fea0003800000 */
[----:B------:R-:W-:-:S04]  /*6440*/  IMAD R11, R7, R7, RZ ;  /* 0x00000007070b7224 */ /* 0x000fc800078e02ff */
[----:B------:R0:W1:Y:S03]  /*6450*/  I2F.F64.U32 R28, R11 ;  /* 0x0000000b001c7312 */ /* 0x0000660000201800 */
.L_x_102:
[----:B------:R-:W-:Y:S01]  /*6460*/  ISETP.NE.AND P0, PT, R15, UR13, PT ;  /* 0x0000000d0f007c0c */ /* 0x000fe2000bf05270 */
[----:B------:R-:W-:-:S12]  /*6470*/  IMAD.MOV.U32 R12, RZ, RZ, R8 ;  /* 0x000000ffff0c7224 */ /* 0x000fd800078e0008 */
[----:B------:R-:W-:Y:S05]  /*6480*/  @!P0 BRA `(.L_x_91) ;  /* 0x0000003000d08947 */ /* 0x000fea0003800000 */
[----:B------:R-:W-:Y:S01]  /*6490*/  ISETP.GT.AND P0, PT, R15, UR13, PT ;  /* 0x0000000d0f007c0c */ /* 0x000fe2000bf04270 */
[----:B------:R-:W-:-:S12]  /*64a0*/  IMAD.MOV.U32 R12, RZ, RZ, RZ ;  /* 0x000000ffff0c7224 */ /* 0x000fd800078e00ff */
[----:B------:R-:W-:Y:S05]  /*64b0*/  @P0 BRA `(.L_x_91) ;  /* 0x0000003000c40947 */ /* 0x000fea0003800000 */
[----:B------:R-:W-:-:S13]  /*64c0*/  ISETP.NE.AND P0, PT, R15, UR7, PT ;  /* 0x000000070f007c0c */ /* 0x000fda000bf05270 */
[----:B------:R-:W-:Y:S05]  /*64d0*/  @!P0 BRA `(.L_x_92) ;  /* 0x0000002800f88947 */ /* 0x000fea0003800000 */
[----:B------:R-:W-:Y:S01]  /*64e0*/  IADD3 R12, PT, PT, R15, 0x1, RZ ;  /* 0x000000010f0c7810 */ /* 0x000fe20007ffe0ff */
[----:B------:R-:W-:Y:S01]  /*64f0*/  IMAD.MOV.U32 R20, RZ, RZ, 0x0 ;  /* 0x00000000ff147424 */ /* 0x000fe200078e00ff */
[----:B------:R-:W-:Y:S01]  /*6500*/  MOV R22, 0x1 ;  /* 0x0000000100167802 */ /* 0x000fe20000000f00 */
[----:B------:R-:W-:Y:S01]  /*6510*/  IMAD.MOV.U32 R21, RZ, RZ, 0x40000000 ;  /* 0x40000000ff157424 */ /* 0x000fe200078e00ff */
[----:B------:R-:W2:Y:S05]  /*6520*/  I2F.F64 R26, R12 ;  /* 0x0000000c001a7312 */ /* 0x000eaa0000201c00 */
[CC--:B--2---:R-:W-:Y:S02]  /*6530*/  DFMA R16, R26.reuse, R20.reuse, -3 ;  /* 0xc00800001a10742b */ /* 0x0c4fe40000000014 */
[----:B------:R-:W-:-:S04]  /*6540*/  DFMA R20, R26, R20, 1 ;  /* 0x3ff000001a14742b */ /* 0x000fc80000000014 */
[----:B------:R-:W2:Y:S06]  /*6550*/  MUFU.RCP64H R23, R17 ;  /* 0x0000001100177308 */ /* 0x000eac0000001800 */
[----:B------:R-:W-:Y:S01]  /*6560*/  FSETP.GEU.AND P1, PT, |R21|, 6.5827683646048100446e-37, PT ;  /* 0x036000001500780b */ /* 0x000fe20003f2e200 */
[----:B--2---:R-:W-:-:S08]  /*6570*/  DFMA R18, -R16, R22, 1 ;  /* 0x3ff000001012742b */ /* 0x004fd00000000116 */
[----:B------:R-:W-:-:S08]  /*6580*/  DFMA R18, R18, R18, R18 ;  /* 0x000000121212722b */ /* 0x000fd00000000012 */
[----:B------:R-:W-:-:S08]  /*6590*/  DFMA R18, R22, R18, R22 ;  /* 0x000000121612722b */ /* 0x000fd00000000016 */
[----:B------:R-:W-:-:S08]  /*65a0*/  DFMA R24, -R16, R18, 1 ;  /* 0x3ff000001018742b */ /* 0x000fd00000000112 */
[----:B------:R-:W-:-:S08]  /*65b0*/  DFMA R24, R18, R24, R18 ;  /* 0x000000181218722b */ /* 0x000fd00000000012 */
[----:B------:R-:W-:-:S08]  /*65c0*/  DMUL R22, R20, R24 ;  /* 0x0000001814167228 */ /* 0x000fd00000000000 */
[----:B------:R-:W-:-:S08]  /*65d0*/  DFMA R18, -R16, R22, R20 ;  /* 0x000000161012722b */ /* 0x000fd00000000114 */
[----:B------:R-:W-:-:S10]  /*65e0*/  DFMA R18, R24, R18, R22 ;  /* 0x000000121812722b */ /* 0x000fd40000000016 */
[----:B------:R-:W-:-:S05]  /*65f0*/  FFMA R4, RZ, R17, R19 ;  /* 0x00000011ff047223 */ /* 0x000fca0000000013 */
[----:B------:R-:W-:-:S13]  /*6600*/  FSETP.GT.AND P0, PT, |R4|, 1.469367938527859385e-39, PT ;  /* 0x001000000400780b */ /* 0x000fda0003f04200 */
[----:B------:R-:W-:Y:S05]  /*6610*/  @P0 BRA P1, `(.L_x_93) ;  /* 0x0000000000200947 */ /* 0x000fea0000800000 */
[----:B------:R-:W-:Y:S01]  /*6620*/  IMAD.MOV.U32 R19, RZ, RZ, R20 ;  /* 0x000000ffff137224 */ /* 0x000fe200078e0014 */
[----:B------:R-:W-:Y:S01]  /*6630*/  MOV R14, R16 ;  /* 0x00000010000e7202 */ /* 0x000fe20000000f00 */
[----:B------:R-:W-:Y:S01]  /*6640*/  IMAD.MOV.U32 R18, RZ, RZ, R21 ;  /* 0x000000ffff127224 */ /* 0x000fe200078e0015 */
[----:B------:R-:W-:Y:S01]  /*6650*/  MOV R4, 0x6680 ;  /* 0x0000668000047802 */ /* 0x000fe20000000f00 */
[----:B------:R-:W-:-:S07]  /*6660*/  IMAD.MOV.U32 R13, RZ, RZ, R17 ;  /* 0x000000ffff0d7224 */ /* 0x000fce00078e0011 */
[----:B01----:R-:W-:Y:S05]  /*6670*/  CALL.REL.NOINC `($__internal_0_$__cuda_sm20_div_rn_f64_full) ;  /* 0x0000003000607944 */ /* 0x003fea0003c00000 */
[----:B------:R-:W-:Y:S01]  /*6680*/  IMAD.MOV.U32 R18, RZ, RZ, R13 ;  /* 0x000000ffff127224 */ /* 0x000fe200078e000d */
[----:B------:R-:W-:-:S07]  /*6690*/  MOV R19, R14 ;  /* 0x0000000e00137202 */ /* 0x000fce0000000f00 */
.L_x_93:
[----:B------:R-:W-:Y:S02]  /*66a0*/  IMAD R4, R15, R15, R15 ;  /* 0x0000000f0f047224 */ /* 0x000fe400078e020f */
[----:B------:R-:W-:Y:S01]  /*66b0*/  IMAD.MOV.U32 R20, RZ, RZ, 0x1 ;  /* 0x00000001ff147424 */ /* 0x000fe200078e00ff */
[----:B------:R-:W1:Y:S02]  /*66c0*/  I2F.F64 R14, R15 ;  /* 0x0000000f000e7312 */ /* 0x000e640000201c00 */
[----:B------:R-:W-:-:S06]  /*66d0*/  IADD3 R4, PT, PT, -R11, R4, R12 ;  /* 0x000000040b047210 */ /* 0x000fcc0007ffe10c */
[----:B------:R-:W2:Y:S01]  /*66e0*/  I2F.F64 R24, R4 ;  /* 0x0000000400187312 */ /* 0x000ea20000201c00 */
[----:B-1----:R-:W-:-:S07]  /*66f0*/  DFMA R14, R14, R14, -R28 ;  /* 0x0000000e0e0e722b */ /* 0x002fce000000081c */
[----:B--2---:R-:W1:Y:S01]  /*6700*/  MUFU.RCP64H R21, R25 ;  /* 0x0000001900157308 */ /* 0x004e620000001800 */
[----:B------:R-:W-:-:S10]  /*6710*/  DMUL R14, R14, R18 ;  /* 0x000000120e0e7228 */ /* 0x000fd40000000000 */
[----:B------:R-:W-:Y:S01]  /*6720*/  FSETP.GEU.AND P1, PT, |R15|, 6.5827683646048100446e-37, PT ;  /* 0x036000000f00780b */ /* 0x000fe20003f2e200 */
[----:B-1----:R-:W-:-:S08]  /*6730*/  DFMA R16, -R24, R20, 1 ;  /* 0x3ff000001810742b */ /* 0x002fd00000000114 */
        /* <DEDUP_REMOVED lines=15> */
[----:B0-----:R-:W-:Y:S05]  /*6830*/  CALL.REL.NOINC `($__internal_0_$__cuda_sm20_div_rn_f64_full) ;  /* 0x0000002c00f07944 */ /* 0x001fea0003c00000 */
[----:B------:R-:W-:Y:S01]  /*6840*/  MOV R16, R13 ;  /* 0x0000000d00107202 */ /* 0x000fe20000000f00 */
[----:B------:R-:W-:-:S07]  /*6850*/  IMAD.MOV.U32 R17, RZ, RZ, R14 ;  /* 0x000000ffff117224 */ /* 0x000fce00078e000e */
.L_x_94:
[----:B------:R-:W1:Y:S02]  /*6860*/  F2F.F32.F64 R16, R16 ;  /* 0x0000001000107310 */ /* 0x000e640000301000 */
[----:B-1----:R-:W-:-:S06]  /*6870*/  VIADD R4, R16, 0xf3000000 ;  /* 0xf300000010047836 */ /* 0x002fcc0000000000 */
[----:B------:R1:W2:Y:S01]  /*6880*/  MUFU.RSQ R13, R16 ;  /* 0x00000010000d7308 */ /* 0x0002a20000001400 */
[----:B------:R-:W-:-:S13]  /*6890*/  ISETP.GT.U32.AND P0, PT, R4, 0x727fffff, PT ;  /* 0x727fffff0400780c */ /* 0x000fda0003f04070 */
[----:B-1----:R-:W-:Y:S05]  /*68a0*/  @!P0 BRA `(.L_x_95) ;  /* 0x00000000001c8947 */ /* 0x002fea0003800000 */
[----:B------:R-:W-:Y:S01]  /*68b0*/  BSSY.RECONVERGENT B0, `(.L_x_96) ;  /* 0x0000004000007945 */ /* 0x000fe20003800200 */
[----:B------:R-:W-:Y:S02]  /*68c0*/  MOV R4, R16 ;  /* 0x0000001000047202 */ /* 0x000fe40000000f00 */
[----:B------:R-:W-:-:S07]  /*68d0*/  MOV R16, 0x68f0 ;  /* 0x000068f000107802 */ /* 0x000fce0000000f00 */
[----:B0-2---:R-:W-:Y:S05]  /*68e0*/  CALL.REL.NOINC `($__internal_1_$__cuda_sm20_sqrt_rn_f32_slowpath) ;  /* 0x0000003400587944 */ /* 0x005fea0003c00000 */
[----:B------:R-:W-:Y:S05]  /*68f0*/  BSYNC.RECONVERGENT B0 ;  /* 0x0000000000007941 */ /* 0x000fea0003800200 */
.L_x_96:
[----:B------:R-:W-:Y:S01]  /*6900*/  IMAD.MOV.U32 R15, RZ, RZ, R4 ;  /* 0x000000ffff0f7224 */ /* 0x000fe200078e0004 */
[----:B------:R-:W-:Y:S06]  /*6910*/  BRA `(.L_x_97) ;  /* 0x0000000000107947 */ /* 0x000fec0003800000 */
.L_x_95:
[----:B--2---:R-:W-:Y:S01]  /*6920*/  FMUL.FTZ R15, R16, R13 ;  /* 0x0000000d100f7220 */ /* 0x004fe20000410000 */
[----:B------:R-:W-:-:S03]  /*6930*/  FMUL.FTZ R13, R13, 0.5 ;  /* 0x3f0000000d0d7820 */ /* 0x000fc60000410000 */
[----:B------:R-:W-:-:S04]  /*6940*/  FFMA R4, -R15, R15, R16 ;  /* 0x0000000f0f047223 */ /* 0x000fc80000000110 */
[----:B------:R-:W-:-:S07]  /*6950*/  FFMA R15, R4, R13, R15 ;  /* 0x0000000d040f7223 */ /* 0x000fce000000000f */
.L_x_97:
[----:B------:R-:W1:Y:S01]  /*6960*/  MUFU.RCP64H R17, R25 ;  /* 0x0000001900117308 */ /* 0x000e620000001800 */
[----:B------:R-:W-:Y:S01]  /*6970*/  IMAD.MOV.U32 R16, RZ, RZ, 0x1 ;  /* 0x00000001ff107424 */ /* 0x000fe200078e00ff */
[----:B------:R-:W-:-:S08]  /*6980*/  DMUL R20, R26, 4 ;  /* 0x401000001a147828 */ /* 0x000fd00000000000 */
[----:B------:R-:W-:Y:S02]  /*6990*/  DFMA R26, R26, R20, -1 ;  /* 0xbff000001a1a742b */ /* 0x000fe40000000014 */
[----:B-1----:R-:W-:-:S08]  /*69a0*/  DFMA R18, -R24, R16, 1 ;  /* 0x3ff000001812742b */ /* 0x002fd00000000110 */
[----:B------:R-:W-:Y:S01]  /*69b0*/  FSETP.GEU.AND P1, PT, |R27|, 6.5827683646048100446e-37, PT ;  /* 0x036000001b00780b */ /* 0x000fe20003f2e200 */
        /* <DEDUP_REMOVED lines=10> */
[----:B------:R-:W-:Y:S01]  /*6a60*/  MOV R19, R26 ;  /* 0x0000001a00137202 */ /* 0x000fe20000000f00 */
[----:B------:R-:W-:Y:S01]  /*6a70*/  IMAD.MOV.U32 R18, RZ, RZ, R27 ;  /* 0x000000ffff127224 */ /* 0x000fe200078e001b */
[----:B------:R-:W-:Y:S01]  /*6a80*/  MOV R13, R25 ;  /* 0x00000019000d7202 */ /* 0x000fe20000000f00 */
[----:B------:R-:W-:Y:S01]  /*6a90*/  IMAD.MOV.U32 R14, RZ, RZ, R24 ;  /* 0x000000ffff0e7224 */ /* 0x000fe200078e0018 */
[----:B------:R-:W-:-:S07]  /*6aa0*/  MOV R4, 0x6ac0 ;  /* 0x00006ac000047802 */ /* 0x000fce0000000f00 */
[----:B0-----:R-:W-:Y:S05]  /*6ab0*/  CALL.REL.NOINC `($__internal_0_$__cuda_sm20_div_rn_f64_full) ;  /* 0x0000002c00507944 */ /* 0x001fea0003c00000 */
[----:B------:R-:W-:Y:S02]  /*6ac0*/  IMAD.MOV.U32 R16, RZ, RZ, R13 ;  /* 0x000000ffff107224 */ /* 0x000fe400078e000d */
[----:B------:R-:W-:-:S07]  /*6ad0*/  IMAD.MOV.U32 R17, RZ, RZ, R14 ;  /* 0x000000ffff117224 */ /* 0x000fce00078e000e */
.L_x_98:
[----:B------:R-:W1:Y:S02]  /*6ae0*/  F2F.F32.F64 R13, R16 ;  /* 0x00000010000d7310 */ /* 0x000e640000301000 */
[----:B-1----:R-:W-:-:S06]  /*6af0*/  IADD3 R4, PT, PT, R13, -0xd000000, RZ ;  /* 0xf30000000d047810 */ /* 0x002fcc0007ffe0ff */
[----:B------:R1:W2:Y:S01]  /*6b00*/  MUFU.RSQ R14, R13 ;  /* 0x0000000d000e7308 */ /* 0x0002a20000001400 */
[----:B------:R-:W-:-:S13]  /*6b10*/  ISETP.GT.U32.AND P0, PT, R4, 0x727fffff, PT ;  /* 0x727fffff0400780c */ /* 0x000fda0003f04070 */
[----:B-1----:R-:W-:Y:S05]  /*6b20*/  @!P0 BRA `(.L_x_99) ;  /* 0x0000000000188947 */ /* 0x002fea0003800000 */
[----:B------:R-:W-:Y:S01]  /*6b30*/  BSSY.RECONVERGENT B0, `(.L_x_100) ;  /* 0x0000004000007945 */ /* 0x000fe20003800200 */
[----:B------:R-:W-:Y:S01]  /*6b40*/  IMAD.MOV.U32 R4, RZ, RZ, R13 ;  /* 0x000000ffff047224 */ /* 0x000fe200078e000d */
[----:B------:R-:W-:-:S07]  /*6b50*/  MOV R16, 0x6b70 ;  /* 0x00006b7000107802 */ /* 0x000fce0000000f00 */
[----:B0-2---:R-:W-:Y:S05]  /*6b60*/  CALL.REL.NOINC `($__internal_1_$__cuda_sm20_sqrt_rn_f32_slowpath) ;  /* 0x0000003000b87944 */ /* 0x005fea0003c00000 */
[----:B------:R-:W-:Y:S05]  /*6b70*/  BSYNC.RECONVERGENT B0 ;  /* 0x0000000000007941 */ /* 0x000fea0003800200 */
.L_x_100:
[----:B------:R-:W-:Y:S05]  /*6b80*/  BRA `(.L_x_101) ;  /* 0x0000000000107947 */ /* 0x000fea0003800000 */
.L_x_99:
[----:B--2---:R-:W-:Y:S01]  /*6b90*/  FMUL.FTZ R4, R13, R14 ;  /* 0x0000000e0d047220 */ /* 0x004fe20000410000 */
[----:B------:R-:W-:-:S03]  /*6ba0*/  FMUL.FTZ R14, R14, 0.5 ;  /* 0x3f0000000e0e7820 */ /* 0x000fc60000410000 */
[----:B------:R-:W-:-:S04]  /*6bb0*/  FFMA R13, -R4, R4, R13 ;  /* 0x00000004040d7223 */ /* 0x000fc8000000010d */
[----:B------:R-:W-:-:S07]  /*6bc0*/  FFMA R4, R13, R14, R4 ;  /* 0x0000000e0d047223 */ /* 0x000fce0000000004 */
.L_x_101:
[----:B------:R-:W-:-:S04]  /*6bd0*/  IABS R13, R7 ;  /* 0x00000007000d7213 */ /* 0x000fc80000000000 */
[----:B------:R-:W-:Y:S01]  /*6be0*/  ISETP.NE.AND P0, PT, R12, R13, PT ;  /* 0x0000000d0c00720c */ /* 0x000fe20003f05270 */
[----:B------:R-:W-:Y:S01]  /*6bf0*/  FMUL R13, R5, R4 ;  /* 0x00000004050d7220 */ /* 0x000fe20000400000 */
[----:B------:R-:W-:Y:S01]  /*6c00*/  FMUL R4, R15, R9 ;  /* 0x000000090f047220 */ /* 0x000fe20000400000 */
[----:B------:R-:W-:-:S03]  /*6c10*/  IMAD.MOV.U32 R15, RZ, RZ, R12 ;  /* 0x000000ffff0f7224 */ /* 0x000fc600078e000c */
[----:B------:R-:W-:-:S07]  /*6c20*/  FFMA R8, R13, R8, -R4 ;  /* 0x000000080d087223 */ /* 0x000fce0000000804 */
[----:B------:R-:W-:Y:S05]  /*6c30*/  @P0 BRA `(.L_x_102) ;  /* 0xfffffff800080947 */ /* 0x000fea000383ffff */
[----:B------:R-:W-:-:S07]  /*6c40*/  MOV R15, R10 ;  /* 0x0000000a000f7202 */ /* 0x000fce0000000f00 */
.L_x_90:
[----:B------:R-:W-:Y:S01]  /*6c50*/  ISETP.GE.AND P0, PT, R15, 0x1, PT ;  /* 0x000000010f00780c */ /* 0x000fe20003f06270 */
[----:B------:R-:W-:Y:S02]  /*6c60*/  IMAD.MOV.U32 R14, RZ, RZ, 0x3f800000 ;  /* 0x3f800000ff0e7424 */ /* 0x000fe400078e00ff */
[----:B------:R-:W-:-:S10]  /*6c70*/  IMAD.MOV.U32 R4, RZ, RZ, 0x3f800000 ;  /* 0x3f800000ff047424 */ /* 0x000fd400078e00ff */
[----:B------:R-:W-:Y:S05]  /*6c80*/  @!P0 BRA `(.L_x_103) ;  /* 0x0000000800b88947 */ /* 0x000fea0003800000 */
[C---:B------:R-:W-:Y:S01]  /*6c90*/  ISETP.GE.U32.AND P0, PT, R15.reuse, 0x4, PT ;  /* 0x000000040f00780c */ /* 0x040fe20003f06070 */
[----:B------:R-:W-:Y:S01]  /*6ca0*/  HFMA2 R4, -RZ, RZ, 1.875, 0 ;  /* 0x3f800000ff047431 */ /* 0x000fe200000001ff */
[----:B------:R-:W-:Y:S01]  /*6cb0*/  LOP3.LUT R22, R15, 0x3, RZ, 0xc0, !PT ;  /* 0x000000030f167812 */ /* 0x000fe200078ec0ff */
[----:B------:R-:W-:-:S10]  /*6cc0*/  IMAD.MOV.U32 R16, RZ, RZ, 0x2 ;  /* 0x00000002ff107424 */ /* 0x000fd400078e00ff */
[----:B------:R-:W-:Y:S05]  /*6cd0*/  @!P0 BRA `(.L_x_104) ;  /* 0x0000000400888947 */ /* 0x000fea0003800000 */
[----:B------:R-:W-:Y:S01]  /*6ce0*/  LOP3.LUT R18, R15, 0x7ffffffc, RZ, 0xc0, !PT ;  /* 0x7ffffffc0f127812 */ /* 0x000fe200078ec0ff */
[----:B------:R-:W-:Y:S01]  /*6cf0*/  IMAD.MOV.U32 R4, RZ, RZ, 0x3f800000 ;  /* 0x3f800000ff047424 */ /* 0x000fe200078e00ff */
[----:B------:R-:W-:-:S03]  /*6d00*/  MOV R16, 0x4 ;  /* 0x0000000400107802 */ /* 0x000fc60000000f00 */
[----:B------:R-:W-:-:S07]  /*6d10*/  IMAD.MOV R18, RZ, RZ, -R18 ;  /* 0x000000ffff127224 */ /* 0x000fce00078e0a12 */
.L_x_105:
[C---:B------:R-:W-:Y:S01]  /*6d20*/  VIADD R20, R16.reuse, 0xfffffffe ;  /* 0xfffffffe10147836 */ /* 0x040fe20000000000 */
[----:B0-----:R-:W-:Y:S01]  /*6d30*/  I2F.U32.RP R11, R16 ;  /* 0x00000010000b7306 */ /* 0x001fe20000209000 */
[C---:B------:R-:W-:Y:S01]  /*6d40*/  IADD3 R19, PT, PT, R16.reuse, 0x2, RZ ;  /* 0x0000000210137810 */ /* 0x040fe20007ffe0ff */
[----:B------:R-:W-:Y:S01]  /*6d50*/  VIADD R17, R16, 0x4 ;  /* 0x0000000410117836 */ /* 0x000fe20000000000 */
[----:B------:R-:W-:Y:S01]  /*6d60*/  IADD3 R18, PT, PT, R18, 0x4, RZ ;  /* 0x0000000412127810 */ /* 0x000fe20007ffe0ff */
[----:B------:R-:W-:Y:S01]  /*6d70*/  IMAD.MOV R25, RZ, RZ, -R20 ;  /* 0x000000ffff197224 */ /* 0x000fe200078e0a14 */
[----:B------:R-:W-:Y:S01]  /*6d80*/  IADD3 R27, PT, PT, RZ, -R19, RZ ;  /* 0x80000013ff1b7210 */ /* 0x000fe20007ffe0ff */
[----:B------:R-:W-:Y:S01]  /*6d90*/  VIADD R24, R16, 0x5 ;  /* 0x0000000510187836 */ /* 0x000fe20000000000 */
[----:B------:R-:W-:Y:S01]  /*6da0*/  ISETP.NE.U32.AND P4, PT, R20, RZ, PT ;  /* 0x000000ff1400720c */ /* 0x000fe20003f85070 */
[----:B------:R-:W0:Y:S08]  /*6db0*/  I2F.U32.RP R10, R20 ;  /* 0x00000014000a7306 */ /* 0x000e300000209000 */
[----:B------:R-:W-:Y:S08]  /*6dc0*/  I2F.U32.RP R21, R19 ;  /* 0x0000001300157306 */ /* 0x000ff00000209000 */
[----:B0-----:R-:W0:Y:S08]  /*6dd0*/  MUFU.RCP R10, R10 ;  /* 0x0000000a000a7308 */ /* 0x001e300000001000 */
[----:B------:R-:W1:Y:S08]  /*6de0*/  MUFU.RCP R11, R11 ;  /* 0x0000000b000b7308 */ /* 0x000e700000001000 */
[----:B------:R-:W2:Y:S01]  /*6df0*/  I2F.U32.RP R23, R17 ;  /* 0x0000001100177306 */ /* 0x000ea20000209000 */
[----:B0-----:R-:W-:-:S07]  /*6e00*/  IADD3 R8, PT, PT, R10, 0xffffffe, RZ ;  /* 0x0ffffffe0a087810 */ /* 0x001fce0007ffe0ff */
[----:B------:R-:W0:Y:S01]  /*6e10*/  MUFU.RCP R21, R21 ;  /* 0x0000001500157308 */ /* 0x000e220000001000 */
[----:B-1----:R-:W-:-:S07]  /*6e20*/  VIADD R12, R11, 0xffffffe ;  /* 0x0ffffffe0b0c7836 */ /* 0x002fce0000000000 */
[----:B------:R1:W3:Y:S08]  /*6e30*/  F2I.FTZ.U32.TRUNC.NTZ R9, R8 ;  /* 0x0000000800097305 */ /* 0x0002f0000021f000 */
[----:B--2---:R-:W2:Y:S01]  /*6e40*/  MUFU.RCP R23, R23 ;  /* 0x0000001700177308 */ /* 0x004ea20000001000 */
[----:B0-----:R-:W-:Y:S02]  /*6e50*/  VIADD R11, R21, 0xffffffe ;  /* 0x0ffffffe150b7836 */ /* 0x001fe40000000000 */
[----:B-1----:R-:W-:-:S02]  /*6e60*/  IMAD.MOV.U32 R8, RZ, RZ, RZ ;  /* 0x000000ffff087224 */ /* 0x002fc400078e00ff */
[----:B---3--:R-:W-:-:S03]  /*6e70*/  IMAD R25, R25, R9, RZ ;  /* 0x0000000919197224 */ /* 0x008fc600078e02ff */
[----:B------:R0:W1:Y:S01]  /*6e80*/  F2I.FTZ.U32.TRUNC.NTZ R13, R12 ;  /* 0x0000000c000d7305 */ /* 0x000062000021f000 */
[----:B------:R-:W-:-:S07]  /*6e90*/  IMAD.HI.U32 R10, R9, R25, R8 ;  /* 0x00000019090a7227 */ /* 0x000fce00078e0008 */
[----:B------:R-:W3:Y:S01]  /*6ea0*/  F2I.FTZ.U32.TRUNC.NTZ R11, R11 ;  /* 0x0000000b000b7305 */ /* 0x000ee2000021f000 */
[----:B--2---:R-:W-:Y:S02]  /*6eb0*/  VIADD R9, R23, 0xffffffe ;  /* 0x0ffffffe17097836 */ /* 0x004fe40000000000 */
[----:B------:R-:W-:Y:S02]  /*6ec0*/  VIADD R23, R16, 0xffffffff ;  /* 0xffffffff10177836 */ /* 0x000fe40000000000 */
[----:B0-----:R-:W-:Y:S01]  /*6ed0*/  IMAD.MOV.U32 R12, RZ, RZ, RZ ;  /* 0x000000ffff0c7224 */ /* 0x001fe200078e00ff */
[----:B-1----:R-:W-:Y:S02]  /*6ee0*/  IADD3 R21, PT, PT, RZ, -R13, RZ ;  /* 0x8000000dff157210 */ /* 0x002fe40007ffe0ff */
[----:B------:R-:W0:Y:S03]  /*6ef0*/  F2I.FTZ.U32.TRUNC.NTZ R9, R9 ;  /* 0x0000000900097305 */ /* 0x000e26000021f000 */
[----:B------:R-:W-:-:S02]  /*6f00*/  IMAD.MOV.U32 R25, RZ, RZ, R21 ;  /* 0x000000ffff197224 */ /* 0x000fc400078e0015 */
[----:B------:R-:W-:Y:S01]  /*6f10*/  IMAD.HI.U32 R21, R10, R23, RZ ;  /* 0x000000170a157227 */ /* 0x000fe200078e00ff */
[----:B------:R-:W-:-:S03]  /*6f20*/  IADD3 R10, PT, PT, RZ, -R17, RZ ;  /* 0x80000011ff0a7210 */ /* 0x000fc60007ffe0ff */
[----:B------:R-:W-:-:S04]  /*6f30*/  IMAD R25, R25, R16, RZ ;  /* 0x0000001019197224 */ /* 0x000fc800078e02ff */
[----:B------:R-:W-:-:S04]  /*6f40*/  IMAD.HI.U32 R8, R13, R25, R12 ;  /* 0x000000190d087227 */ /* 0x000fc800078e000c */
[----:B---3--:R-:W-:Y:S01]  /*6f50*/  IMAD R25, R27, R11, RZ ;  /* 0x0000000b1b197224 */ /* 0x008fe200078e02ff */
[----:B------:R-:W-:Y:S01]  /*6f60*/  MOV R27, R10 ;  /* 0x0000000a001b7202 */ /* 0x000fe20000000f00 */
[----:B------:R-:W-:Y:S02]  /*6f70*/  IMAD.MOV.U32 R10, RZ, RZ, RZ ;  /* 0x000000ffff0a7224 */ /* 0x000fe400078e00ff */
[----:B------:R-:W-:Y:S02]  /*6f80*/  IMAD.MOV R12, RZ, RZ, -R21 ;  /* 0x000000ffff0c7224 */ /* 0x000fe400078e0a15 */
[----:B------:R-:W-:Y:S02]  /*6f90*/  VIADD R13, R16, 0x1 ;  /* 0x00000001100d7836 */ /* 0x000fe40000000000 */
[----:B------:R-:W-:-:S04]  /*6fa0*/  IMAD.HI.U32 R25, R11, R25, R10 ;  /* 0x000000190b197227 */ /* 0x000fc800078e000a */
[----:B------:R-:W-:Y:S01]  /*6fb0*/  IMAD R11, R20, R12, R23 ;  /* 0x0000000c140b7224 */ /* 0x000fe200078e0217 */
[----:B------:R-:W-:Y:S01]  /*6fc0*/  IADD3 R12, PT, PT, R16, 0x3, RZ ;  /* 0x00000003100c7810 */ /* 0x000fe20007ffe0ff */
[----:B------:R-:W-:-:S03]  /*6fd0*/  IMAD.HI.U32 R10, R8, R13, RZ ;  /* 0x0000000d080a7227 */ /* 0x000fc600078e00ff */
[----:B------:R-:W-:Y:S01]  /*6fe0*/  ISETP.GE.U32.AND P1, PT, R11, R20, PT ;  /* 0x000000140b00720c */ /* 0x000fe20003f26070 */
[----:B0-----:R-:W-:Y:S02]  /*6ff0*/  IMAD R23, R27, R9, RZ ;  /* 0x000000091b177224 */ /* 0x001fe400078e02ff */
[----:B------:R-:W-:-:S04]  /*7000*/  IMAD.MOV.U32 R8, RZ, RZ, RZ ;  /* 0x000000ffff087224 */ /* 0x000fc800078e00ff */
[----:B------:R-:W-:-:S04]  /*7010*/  IMAD.HI.U32 R23, R9, R23, R8 ;  /* 0x0000001709177227 */ /* 0x000fc800078e0008 */
[----:B------:R-:W-:Y:S01]  /*7020*/  IMAD.HI.U32 R9, R25, R12, RZ ;  /* 0x0000000c19097227 */ /* 0x000fe200078e00ff */
[----:B------:R-:W-:Y:S02]  /*7030*/  IADD3 R25, PT, PT, -R10, RZ, RZ ;  /* 0x000000ff0a197210 */ /* 0x000fe40007ffe1ff */
[----:B------:R-:W-:Y:S01]  /*7040*/  @P1 IADD3 R11, PT, PT, -R20, R11, RZ ;  /* 0x0000000b140b1210 */ /* 0x000fe20007ffe1ff */
[----:B------:R-:W-:-:S03]  /*7050*/  IMAD.HI.U32 R8, R23, R24, RZ ;  /* 0x0000001817087227 */ /* 0x000fc600078e00ff */
[----:B------:R-:W-:Y:S01]  /*7060*/  ISETP.GE.U32.AND P6, PT, R11, R20, PT ;  /* 0x000000140b00720c */ /* 0x000fe20003fc6070 */
[----:B------:R-:W-:Y:S02]  /*7070*/  IMAD R13, R16, R25, R13 ;  /* 0x00000019100d7224 */ /* 0x000fe400078e020d */
[----:B------:R-:W-:Y:S02]  /*7080*/  IMAD.MOV R26, RZ, RZ, -R9 ;  /* 0x000000ffff1a7224 */ /* 0x000fe400078e0a09 */
[----:B------:R-:W-:Y:S01]  /*7090*/  IMAD.MOV R23, RZ, RZ, -R8 ;  /* 0x000000ffff177224 */ /* 0x000fe200078e0a08 */
[----:B------:R-:W-:Y:S01]  /*70a0*/  ISETP.GE.U32.AND P5, PT, R13, R16, PT ;  /* 0x000000100d00720c */ /* 0x000fe20003fa6070 */
[----:B------:R-:W-:Y:S02]  /*70b0*/  IMAD R12, R19, R26, R12 ;  /* 0x0000001a130c7224 */ /* 0x000fe400078e020c */
[----:B------:R-:W-:Y:S02]  /*70c0*/  IMAD R24, R17, R23, R24 ;  /* 0x0000001711187224 */ /* 0x000fe400078e0218 */
[----:B------:R-:W-:Y:S01]  /*70d0*/  @P1 VIADD R21, R21, 0x1 ;  /* 0x0000000115151836 */ /* 0x000fe20000000000 */
[----:B------:R-:W-:-:S02]  /*70e0*/  ISETP.GE.U32.AND P0, PT, R12, R19, PT ;  /* 0x000000130c00720c */ /* 0x000fc40003f06070 */
[----:B------:R-:W-:Y:S01]  /*70f0*/  ISETP.GE.U32.AND P2, PT, R24, R17, PT ;  /* 0x000000111800720c */ /* 0x000fe20003f46070 */
[----:B------:R-:W-:Y:S01]  /*7100*/  @P6 VIADD R21, R21, 0x1 ;  /* 0x0000000115156836 */ /* 0x000fe20000000000 */
[----:B------:R-:W-:Y:S02]  /*7110*/  @!P4 LOP3.LUT R21, RZ, R20, RZ, 0x33, !PT ;  /* 0x00000014ff15c212 */ /* 0x000fe400078e33ff */
[----:B------:R-:W-:Y:S01]  /*7120*/  ISETP.NE.U32.AND P4, PT, R16, RZ, PT ;  /* 0x000000ff1000720c */ /* 0x000fe20003f85070 */
[----:B------:R-:W-:Y:S01]  /*7130*/  @P5 IMAD.IADD R13, R13, 0x1, -R16 ;  /* 0x000000010d0d5824 */ /* 0x000fe200078e0a10 */
[----:B------:R-:W-:Y:S02]  /*7140*/  @P5 IADD3 R10, PT, PT, R10, 0x1, RZ ;  /* 0x000000010a0a5810 */ /* 0x000fe40007ffe0ff */
[----:B------:R-:W-:Y:S02]  /*7150*/  ISETP.NE.U32.AND P5, PT, R19, RZ, PT ;  /* 0x000000ff1300720c */ /* 0x000fe40003fa5070 */
[----:B------:R-:W-:Y:S01]  /*7160*/  ISETP.GE.U32.AND P3, PT, R13, R16, PT ;  /* 0x000000100d00720c */ /* 0x000fe20003f66070 */
[----:B------:R-:W-:Y:S01]  /*7170*/  @P0 VIADD R9, R9, 0x1 ;  /* 0x0000000109090836 */ /* 0x000fe20000000000 */
[----:B------:R-:W-:Y:S01]  /*7180*/  @P0 IADD3 R12, PT, PT, -R19, R12, RZ ;  /* 0x0000000c130c0210 */ /* 0x000fe20007ffe1ff */
[----:B------:R-:W-:Y:S01]  /*7190*/  @P2 IMAD.IADD R24, R24, 0x1, -R17 ;  /* 0x0000000118182824 */ /* 0x000fe200078e0a11 */
[----:B------:R-:W-:-:S02]  /*71a0*/  I2FP.F32.U32 R21, R21 ;  /* 0x0000001500157245 */ /* 0x000fc40000201000 */
[----:B------:R-:W-:Y:S02]  /*71b0*/  ISETP.GE.U32.AND P1, PT, R12, R19, PT ;  /* 0x000000130c00720c */ /* 0x000fe40003f26070 */
[----:B------:R-:W-:Y:S01]  /*71c0*/  ISETP.GE.U32.AND P6, PT, R24, R17, PT ;  /* 0x000000111800720c */ /* 0x000fe20003fc6070 */
[----:B------:R-:W-:Y:S01]  /*71d0*/  FMUL R21, R21, R4 ;  /* 0x0000000415157220 */ /* 0x000fe20000400000 */
[----:B------:R-:W-:Y:S02]  /*71e0*/  @P2 IADD3 R8, PT, PT, R8, 0x1, RZ ;  /* 0x0000000108082810 */ /* 0x000fe40007ffe0ff */
[----:B------:R-:W-:Y:S01]  /*71f0*/  ISETP.NE.AND P0, PT, R18, RZ, PT ;  /* 0x000000ff1200720c */ /* 0x000fe20003f05270 */
[----:B------:R-:W-:Y:S01]  /*7200*/  @P3 VIADD R10, R10, 0x1 ;  /* 0x000000010a0a3836 */ /* 0x000fe20000000000 */
[----:B------:R-:W-:Y:S02]  /*7210*/  ISETP.NE.U32.AND P3, PT, R17, RZ, PT ;  /* 0x000000ff1100720c */ /* 0x000fe40003f65070 */
[----:B------:R-:W-:Y:S01]  /*7220*/  @!P4 LOP3.LUT R10, RZ, R16, RZ, 0x33, !PT ;  /* 0x00000010ff0ac212 */ /* 0x000fe200078e33ff */
[----:B------:R-:W-:-:S02]  /*7230*/  VIADD R16, R16, 0x8 ;  /* 0x0000000810107836 */ /* 0x000fc40000000000 */
[----:B------:R-:W-:Y:S01]  /*7240*/  @P1 VIADD R9, R9, 0x1 ;  /* 0x0000000109091836 */ /* 0x000fe20000000000 */
[----:B------:R-:W-:Y:S01]  /*7250*/  @!P5 LOP3.LUT R9, RZ, R19, RZ, 0x33, !PT ;  /* 0x00000013ff09d212 */ /* 0x000fe200078e33ff */
[----:B------:R-:W-:Y:S01]  /*7260*/  @P6 VIADD R8, R8, 0x1 ;  /* 0x0000000108086836 */ /* 0x000fe20000000000 */
[----:B------:R-:W-:Y:S02]  /*7270*/  I2FP.F32.U32 R10, R10 ;  /* 0x0000000a000a7245 */ /* 0x000fe40000201000 */
[----:B------:R-:W-:-:S03]  /*7280*/  I2FP.F32.U32 R9, R9 ;  /* 0x0000000900097245 */ /* 0x000fc60000201000 */
[----:B------:R-:W-:Y:S01]  /*7290*/  @!P3 LOP3.LUT R8, RZ, R17, RZ, 0x33, !PT ;  /* 0x00000011ff08b212 */ /* 0x000fe200078e33ff */
[----:B------:R-:W-:-:S03]  /*72a0*/  FMUL R10, R21, R10 ;  /* 0x0000000a150a7220 */ /* 0x000fc60000400000 */
[----:B------:R-:W-:Y:S01]  /*72b0*/  I2FP.F32.U32 R4, R8 ;  /* 0x0000000800047245 */ /* 0x000fe20000201000 */
[----:B------:R-:W-:-:S04]  /*72c0*/  FMUL R9, R10, R9 ;  /* 0x000000090a097220 */ /* 0x000fc80000400000 */
[----:B------:R-:W-:Y:S01]  /*72d0*/  FMUL R4, R9, R4 ;  /* 0x0000000409047220 */ /* 0x000fe20000400000 */
[----:B------:R-:W-:Y:S06]  /*72e0*/  @P0 BRA `(.L_x_105) ;  /* 0xfffffff8008c0947 */ /* 0x000fec000383ffff */
[----:B------:R-:W-:-:S07]  /*72f0*/  VIADD R16, R16, 0xfffffffe ;  /* 0xfffffffe10107836 */ /* 0x000fce0000000000 */
.L_x_104:
[----:B------:R-:W-:-:S13]  /*7300*/  ISETP.NE.AND P0, PT, R22, RZ, PT ;  /* 0x000000ff1600720c */ /* 0x000fda0003f05270 */
[----:B------:R-:W-:Y:S05]  /*7310*/  @!P0 BRA `(.L_x_103) ;  /* 0x0000000400148947 */ /* 0x000fea0003800000 */
[----:B------:R-:W1:Y:S01]  /*7320*/  I2F.U32.RP R10, R16 ;  /* 0x00000010000a7306 */ /* 0x000e620000209000 */
[----:B------:R-:W-:-:S07]  /*7330*/  ISETP.NE.U32.AND P2, PT, R16, RZ, PT ;  /* 0x000000ff1000720c */ /* 0x000fce0003f45070 */
[----:B-1----:R-:W1:Y:S02]  /*7340*/  MUFU.RCP R10, R10 ;  /* 0x0000000a000a7308 */ /* 0x002e640000001000 */
[----:B-1----:R-:W-:-:S06]  /*7350*/  IADD3 R8, PT, PT, R10, 0xffffffe, RZ ;  /* 0x0ffffffe0a087810 */ /* 0x002fcc0007ffe0ff */
[----:B------:R1:W0:Y:S02]  /*7360*/  F2I.FTZ.U32.TRUNC.NTZ R9, R8 ;  /* 0x0000000800097305 */ /* 0x000224000021f000 */
[----:B-1----:R-:W-:Y:S02]  /*7370*/  IMAD.MOV.U32 R8, RZ, RZ, RZ ;  /* 0x000000ffff087224 */ /* 0x002fe400078e00ff */
[----:B0-----:R-:W-:-:S04]  /*7380*/  IMAD.MOV R11, RZ, RZ, -R9 ;  /* 0x000000ffff0b7224 */ /* 0x001fc800078e0a09 */
[----:B------:R-:W-:-:S04]  /*7390*/  IMAD R11, R11, R16, RZ ;  /* 0x000000100b0b7224 */ /* 0x000fc800078e02ff */
[----:B------:R-:W-:Y:S01]  /*73a0*/  IMAD.HI.U32 R12, R9, R11, R8 ;  /* 0x0000000b090c7227 */ /* 0x000fe200078e0008 */
[----:B------:R-:W-:-:S05]  /*73b0*/  IADD3 R9, PT, PT, R16, 0x1, RZ ;  /* 0x0000000110097810 */ /* 0x000fca0007ffe0ff */
[----:B------:R-:W-:-:S04]  /*73c0*/  IMAD.HI.U32 R12, R12, R9, RZ ;  /* 0x000000090c0c7227 */ /* 0x000fc800078e00ff */
[----:B------:R-:W-:-:S04]  /*73d0*/  IMAD.MOV R11, RZ, RZ, -R12 ;  /* 0x000000ffff0b7224 */ /* 0x000fc800078e0a0c */
[----:B------:R-:W-:-:S05]  /*73e0*/  IMAD R9, R16, R11, R9 ;  /* 0x0000000b10097224 */ /* 0x000fca00078e0209 */
[----:B------:R-:W-:-:S13]  /*73f0*/  ISETP.GE.U32.AND P0, PT, R9, R16, PT ;  /* 0x000000100900720c */ /* 0x000fda0003f06070 */
[----:B------:R-:W-:Y:S01]  /*7400*/  @P0 IMAD.IADD R9, R9, 0x1, -R16 ;  /* 0x0000000109090824 */ /* 0x000fe200078e0a10 */
[----:B------:R-:W-:Y:S02]  /*7410*/  @P0 IADD3 R12, PT, PT, R12, 0x1, RZ ;  /* 0x000000010c0c0810 */ /* 0x000fe40007ffe0ff */
[----:B------:R-:W-:Y:S02]  /*7420*/  ISETP.NE.AND P0, PT, R22, 0x1, PT ;  /* 0x000000011600780c */ /* 0x000fe40003f05270 */
[----:B------:R-:W-:-:S13]  /*7430*/  ISETP.GE.U32.AND P1, PT, R9, R16, PT ;  /* 0x000000100900720c */ /* 0x000fda0003f26070 */
[----:B------:R-:W-:Y:S01]  /*7440*/  @P1 VIADD R12, R12, 0x1 ;  /* 0x000000010c0c1836 */ /* 0x000fe20000000000 */
[----:B------:R-:W-:-:S04]  /*7450*/  @!P2 LOP3.LUT R12, RZ, R16, RZ, 0x33, !PT ;  /* 0x00000010ff0ca212 */ /* 0x000fc800078e33ff */
[----:B------:R-:W-:-:S05]  /*7460*/  I2FP.F32.U32 R9, R12 ;  /* 0x0000000c00097245 */ /* 0x000fca0000201000 */
[----:B------:R-:W-:Y:S01]  /*7470*/  FMUL R4, R4, R9 ;  /* 0x0000000904047220 */ /* 0x000fe20000400000 */
[----:B------:R-:W-:Y:S06]  /*7480*/  @!P0 BRA `(.L_x_103) ;  /* 0x0000000000b88947 */ /* 0x000fec0003800000 */
[----:B------:R-:W-:-:S04]  /*7490*/  VIADD R10, R16, 0x2 ;  /* 0x00000002100a7836 */ /* 0x000fc80000000000 */
[----:B------:R-:W0:Y:S01]  /*74a0*/  I2F.U32.RP R11, R10 ;  /* 0x0000000a000b7306 */ /* 0x000e220000209000 */
[----:B------:R-:W-:Y:S01]  /*74b0*/  IMAD.MOV R13, RZ, RZ, -R10 ;  /* 0x000000ffff0d7224 */ /* 0x000fe200078e0a0a */
[----:B------:R-:W-:-:S06]  /*74c0*/  ISETP.NE.U32.AND P2, PT, R10, RZ, PT ;  /* 0x000000ff0a00720c */ /* 0x000fcc0003f45070 */
[----:B0-----:R-:W0:Y:S02]  /*74d0*/  MUFU.RCP R11, R11 ;  /* 0x0000000b000b7308 */ /* 0x001e240000001000 */
[----:B0-----:R-:W-:-:S06]  /*74e0*/  IADD3 R8, PT, PT, R11, 0xffffffe, RZ ;  /* 0x0ffffffe0b087810 */ /* 0x001fcc0007ffe0ff */
[----:B------:R0:W1:Y:S02]  /*74f0*/  F2I.FTZ.U32.TRUNC.NTZ R9, R8 ;  /* 0x0000000800097305 */ /* 0x000064000021f000 */
[----:B0-----:R-:W-:Y:S02]  /*7500*/  IMAD.MOV.U32 R8, RZ, RZ, RZ ;  /* 0x000000ffff087224 */ /* 0x001fe400078e00ff */
[----:B-1----:R-:W-:-:S04]  /*7510*/  IMAD R13, R13, R9, RZ ;  /* 0x000000090d0d7224 */ /* 0x002fc800078e02ff */
        /* <DEDUP_REMOVED lines=31> */
[----:B------:R-:W-:-:S04]  /*7710*/  @P0 IADD3 R12, PT, PT, R12, 0x1, RZ ;  /* 0x000000010c0c0810 */ /* 0x000fc80007ffe0ff */
[----:B------:R-:W-:-:S13]  /*7720*/  ISETP.GE.U32.AND P1, PT, R9, R10, PT ;  /* 0x0000000a0900720c */ /* 0x000fda0003f26070 */
[----:B------:R-:W-:Y:S01]  /*7730*/  @P1 VIADD R12, R12, 0x1 ;  /* 0x000000010c0c1836 */ /* 0x000fe20000000000 */
[----:B------:R-:W-:-:S04]  /*7740*/  @!P2 LOP3.LUT R12, RZ, R10, RZ, 0x33, !PT ;  /* 0x0000000aff0ca212 */ /* 0x000fc800078e33ff */
[----:B------:R-:W-:-:S05]  /*7750*/  I2FP.F32.U32 R9, R12 ;  /* 0x0000000c00097245 */ /* 0x000fca0000201000 */
[----:B------:R-:W-:-:S07]  /*7760*/  FMUL R4, R4, R9 ;  /* 0x0000000904047220 */ /* 0x000fce0000400000 */
.L_x_103:
[----:B------:R-:W-:Y:S01]  /*7770*/  VIADD R9, R4, 0xf3000000 ;  /* 0xf300000004097836 */ /* 0x000fe20000000000 */
[----:B0-----:R0:W1:Y:S01]  /*7780*/  MUFU.RSQ R11, R4 ;  /* 0x00000004000b7308 */ /* 0x0010620000001400 */
[C---:B------:R-:W-:Y:S02]  /*7790*/  LOP3.LUT R8, R15.reuse, 0x1, RZ, 0xc0, !PT ;  /* 0x000000010f087812 */ /* 0x040fe400078ec0ff */
[----:B------:R-:W-:Y:S02]  /*77a0*/  ISETP.GT.AND P0, PT, R15, RZ, PT ;  /* 0x000000ff0f00720c */ /* 0x000fe40003f04270 */
[----:B------:R-:W-:Y:S02]  /*77b0*/  ISETP.GT.U32.AND P2, PT, R9, 0x727fffff, PT ;  /* 0x727fffff0900780c */ /* 0x000fe40003f44070 */
[----:B------:R-:W-:Y:S02]  /*77c0*/  ISETP.NE.U32.AND P1, PT, R8, 0x1, PT ;  /* 0x000000010800780c */ /* 0x000fe40003f25070 */
[----:B------:R-:W-:-:S04]  /*77d0*/  FSEL R14, -R14, 1, P0 ;  /* 0x3f8000000e0e7808 */ /* 0x000fc80000000100 */
[----:B------:R-:W-:-:S05]  /*77e0*/  FSEL R19, R14, 1, !P1 ;  /* 0x3f8000000e137808 */ /* 0x000fca0004800000 */
[----:B01----:R-:W-:Y:S05]  /*77f0*/  @!P2 BRA `(.L_x_106) ;  /* 0x000000000018a947 */ /* 0x003fea0003800000 */
[----:B------:R-:W-:Y:S01]  /*7800*/  BSSY.RECONVERGENT B0, `(.L_x_107) ;  /* 0x0000003000007945 */ /* 0x000fe20003800200 */
[----:B------:R-:W-:-:S07]  /*7810*/  MOV R16, 0x7830 ;  /* 0x0000783000107802 */ /* 0x000fce0000000f00 */
[----:B------:R-:W-:Y:S05]  /*7820*/  CALL.REL.NOINC `($__internal_1_$__cuda_sm20_sqrt_rn_f32_slowpath) ;  /* 0x0000002400887944 */ /* 0x000fea0003c00000 */
[----:B------:R-:W-:Y:S05]  /*7830*/  BSYNC.RECONVERGENT B0 ;  /* 0x0000000000007941 */ /* 0x000fea0003800200 */
.L_x_107:
[----:B------:R-:W-:Y:S01]  /*7840*/  MOV R8, R4 ;  /* 0x0000000400087202 */ /* 0x000fe20000000f00 */
[----:B------:R-:W-:Y:S06]  /*7850*/  BRA `(.L_x_108) ;  /* 0x0000000000107947 */ /* 0x000fec0003800000 */
.L_x_106:
[C---:B------:R-:W-:Y:S01]  /*7860*/  FMUL.FTZ R9, R11.reuse, R4 ;  /* 0x000000040b097220 */ /* 0x040fe20000410000 */
[----:B------:R-:W-:-:S03]  /*7870*/  FMUL.FTZ R8, R11, 0.5 ;  /* 0x3f0000000b087820 */ /* 0x000fc60000410000 */
[----:B------:R-:W-:-:S04]  /*7880*/  FFMA R4, -R9, R9, R4 ;  /* 0x0000000909047223 */ /* 0x000fc80000000104 */
[----:B------:R-:W-:-:S07]  /*7890*/  FFMA R8, R4, R8, R9 ;  /* 0x0000000804087223 */ /* 0x000fce0000000009 */
.L_x_108:
[----:B------:R-:W-:Y:S01]  /*78a0*/  IMAD.MOV.U32 R4, RZ, RZ, 0x3f800000 ;  /* 0x3f800000ff047424 */ /* 0x000fe200078e00ff */
[----:B------:R-:W-:Y:S06]  /*78b0*/  @!P0 BRA `(.L_x_109) ;  /* 0x0000000400008947 */ /* 0x000fec0003800000 */
[C---:B------:R-:W-:Y:S01]  /*78c0*/  ISETP.GE.U32.AND P0, PT, R15.reuse, 0x4, PT ;  /* 0x000000040f00780c */ /* 0x040fe20003f06070 */
[----:B------:R-:W-:Y:S01]  /*78d0*/  IMAD.MOV.U32 R4, RZ, RZ, 0x3f800000 ;  /* 0x3f800000ff047424 */ /* 0x000fe200078e00ff */
[----:B------:R-:W-:-:S11]  /*78e0*/  LOP3.LUT R11, R15, 0x3, RZ, 0xc0, !PT ;  /* 0x000000030f0b7812 */ /* 0x000fd600078ec0ff */
[----:B------:R-:W-:Y:S05]  /*78f0*/  @!P0 BRA `(.L_x_110) ;  /* 0x0000000000d08947 */ /* 0x000fea0003800000 */
[----:B------:R-:W-:Y:S01]  /*7900*/  LOP3.LUT R10, R15, 0x7ffffffc, RZ, 0xc0, !PT ;  /* 0x7ffffffc0f0a7812 */ /* 0x000fe200078ec0ff */
[----:B------:R-:W-:Y:S01]  /*7910*/  UMOV UR4, URZ ;  /* 0x000000ff00047c82 */ /* 0x000fe20008000000 */
[----:B------:R-:W-:Y:S02]  /*7920*/  HFMA2 R4, -RZ, RZ, 1.875, 0 ;  /* 0x3f800000ff047431 */ /* 0x000fe400000001ff */
[----:B------:R-:W-:-:S13]  /*7930*/  ISETP.GT.AND P0, PT, R10, RZ, PT ;  /* 0x000000ff0a00720c */ /* 0x000fda0003f04270 */
[----:B------:R-:W-:Y:S05]  /*7940*/  @!P0 BRA `(.L_x_111) ;  /* 0x0000000000a08947 */ /* 0x000fea0003800000 */
[----:B------:R-:W-:Y:S01]  /*7950*/  VIADD R9, R10, -UR4 ;  /* 0x800000040a097c36 */ /* 0x000fe20008000000 */
[----:B------:R-:W-:-:S04]  /*7960*/  PLOP3.LUT P0, PT, PT, PT, PT, 0x80, 0x8 ;  /* 0x000000000008781c */ /* 0x000fc80003f0f070 */
[----:B------:R-:W-:-:S13]  /*7970*/  ISETP.GT.AND P1, PT, R9, 0xc, PT ;  /* 0x0000000c0900780c */ /* 0x000fda0003f24270 */
[----:B------:R-:W-:Y:S05]  /*7980*/  @!P1 BRA `(.L_x_112) ;  /* 0x0000000000549947 */ /* 0x000fea0003800000 */
[----:B------:R-:W-:Y:S01]  /*7990*/  PLOP3.LUT P0, PT, PT, PT, PT, 0x8, 0x80 ;  /* 0x000000000080781c */ /* 0x000fe20003f0e170 */
[----:B------:R-:W-:-:S12]  /*79a0*/  VIADD R12, R10, 0xfffffff4 ;  /* 0xfffffff40a0c7836 */ /* 0x000fd80000000000 */
.L_x_113:
[----:B------:R-:W-:Y:S01]  /*79b0*/  FMUL R9, R6, R4 ;  /* 0x0000000406097220 */ /* 0x000fe20000400000 */
[----:B------:R-:W-:-:S03]  /*79c0*/  UIADD3 UR4, UPT, UPT, UR4, 0x10, URZ ;  /* 0x0000001004047890 */ /* 0x000fc6000fffe0ff */
[----:B------:R-:W-:-:S03]  /*79d0*/  FMUL R9, R6, R9 ;  /* 0x0000000906097220 */ /* 0x000fc60000400000 */
[----:B------:R-:W-:Y:S01]  /*79e0*/  ISETP.LE.AND P1, PT, R12, UR4, PT ;  /* 0x000000040c007c0c */ /* 0x000fe2000bf23270 */
[----:B------:R-:W-:-:S04]  /*79f0*/  FMUL R9, R6, R9 ;  /* 0x0000000906097220 */ /* 0x000fc80000400000 */
        /* <DEDUP_REMOVED lines=12> */
[----:B------:R-:W-:Y:S01]  /*7ac0*/  FMUL R4, R6, R9 ;  /* 0x0000000906047220 */ /* 0x000fe20000400000 */
[----:B------:R-:W-:Y:S06]  /*7ad0*/  @!P1 BRA `(.L_x_113) ;  /* 0xfffffffc00b49947 */ /* 0x000fec000383ffff */
.L_x_112:
[----:B------:R-:W-:-:S04]  /*7ae0*/  IADD3 R9, PT, PT, R10, -UR4, RZ ;  /* 0x800000040a097c10 */ /* 0x000fc8000fffe0ff */
[----:B------:R-:W-:-:S13]  /*7af0*/  ISETP.GT.AND P1, PT, R9, 0x4, PT ;  /* 0x000000040900780c */ /* 0x000fda0003f24270 */
[----:B------:R-:W-:Y:S05]  /*7b00*/  @!P1 BRA `(.L_x_114) ;  /* 0x0000000000289947 */ /* 0x000fea0003800000 */
[C---:B------:R-:W-:Y:S01]  /*7b10*/  FMUL R9, R6.reuse, R4 ;  /* 0x0000000406097220 */ /* 0x040fe20000400000 */
[----:B------:R-:W-:Y:S01]  /*7b20*/  PLOP3.LUT P0, PT, PT, PT, PT, 0x8, 0x80 ;  /* 0x000000000080781c */ /* 0x000fe20003f0e170 */
[----:B------:R-:W-:Y:S02]  /*7b30*/  UIADD3 UR4, UPT, UPT, UR4, 0x8, URZ ;  /* 0x0000000804047890 */ /* 0x000fe4000fffe0ff */
[----:B------:R-:W-:-:S04]  /*7b40*/  FMUL R9, R6, R9 ;  /* 0x0000000906097220 */ /* 0x000fc80000400000 */
[----:B------:R-:W-:-:S04]  /*7b50*/  FMUL R9, R6, R9 ;  /* 0x0000000906097220 */ /* 0x000fc80000400000 */
[----:B------:R-:W-:-:S04]  /*7b60*/  FMUL R9, R6, R9 ;  /* 0x0000000906097220 */ /* 0x000fc80000400000 */
[----:B------:R-:W-:-:S04]  /*7b70*/  FMUL R9, R6, R9 ;  /* 0x0000000906097220 */ /* 0x000fc80000400000 */
[----:B------:R-:W-:-:S04]  /*7b80*/  FMUL R9, R6, R9 ;  /* 0x0000000906097220 */ /* 0x000fc80000400000 */
[----:B------:R-:W-:-:S04]  /*7b90*/  FMUL R9, R6, R9 ;  /* 0x0000000906097220 */ /* 0x000fc80000400000 */
[----:B------:R-:W-:-:S07]  /*7ba0*/  FMUL R4, R6, R9 ;  /* 0x0000000906047220 */ /* 0x000fce0000400000 */
.L_x_114:
[----:B------:R-:W-:-:S13]  /*7bb0*/  ISETP.NE.OR P0, PT, R10, UR4, P0 ;  /* 0x000000040a007c0c */ /* 0x000fda0008705670 */
[----:B------:R-:W-:Y:S05]  /*7bc0*/  @!P0 BRA `(.L_x_110) ;  /* 0x00000000001c8947 */ /* 0x000fea0003800000 */
.L_x_111:
[----:B------:R-:W-:Y:S01]  /*7bd0*/  UIADD3 UR4, UPT, UPT, UR4, 0x4, URZ ;  /* 0x0000000404047890 */ /* 0x000fe2000fffe0ff */
[----:B------:R-:W-:-:S04]  /*7be0*/  FMUL R9, R6, R4 ;  /* 0x0000000406097220 */ /* 0x000fc80000400000 */
[----:B------:R-:W-:Y:S01]  /*7bf0*/  FMUL R9, R6, R9 ;  /* 0x0000000906097220 */ /* 0x000fe20000400000 */
[----:B------:R-:W-:-:S03]  /*7c00*/  ISETP.NE.AND P0, PT, R10, UR4, PT ;  /* 0x000000040a007c0c */ /* 0x000fc6000bf05270 */
[----:B------:R-:W-:-:S04]  /*7c10*/  FMUL R9, R6, R9 ;  /* 0x0000000906097220 */ /* 0x000fc80000400000 */
[----:B------:R-:W-:-:S06]  /*7c20*/  FMUL R4, R6, R9 ;  /* 0x0000000906047220 */ /* 0x000fcc0000400000 */
[----:B------:R-:W-:Y:S05]  /*7c30*/  @P0 BRA `(.L_x_111) ;  /* 0xfffffffc00e40947 */ /* 0x000fea000383ffff */
.L_x_110:
[----:B------:R-:W-:-:S13]  /*7c40*/  ISETP.NE.AND P0, PT, R11, RZ, PT ;  /* 0x000000ff0b00720c */ /* 0x000fda0003f05270 */
[----:B------:R-:W-:Y:S05]  /*7c50*/  @!P0 BRA `(.L_x_109) ;  /* 0x0000000000188947 */ /* 0x000fea0003800000 */
[----:B------:R-:W-:Y:S01]  /*7c60*/  ISETP.NE.AND P0, PT, R11, 0x1, PT ;  /* 0x000000010b00780c */ /* 0x000fe20003f05270 */
[----:B------:R-:W-:-:S03]  /*7c70*/  FMUL R4, R6, R4 ;  /* 0x0000000406047220 */ /* 0x000fc60000400000 */
[----:B------:R-:W-:-:S09]  /*7c80*/  ISETP.NE.AND P1, PT, R11, 0x2, P0 ;  /* 0x000000020b00780c */ /* 0x000fd20000725270 */
[----:B------:R-:W-:-:S04]  /*7c90*/  @P0 FMUL R9, R6, R4 ;  /* 0x0000000406090220 */ /* 0x000fc80000400000 */
[----:B------:R-:W-:-:S04]  /*7ca0*/  @P1 FMUL R9, R6, R9 ;  /* 0x0000000906091220 */ /* 0x000fc80000400000 */
[----:B------:R-:W-:-:S07]  /*7cb0*/  @P0 IMAD.MOV.U32 R4, RZ, RZ, R9 ;  /* 0x000000ffff040224 */ /* 0x000fce00078e0009 */
.L_x_109:
[----:B------:R-:W-:Y:S01]  /*7cc0*/  VIADD R10, R4, 0xf3000000 ;  /* 0xf3000000040a7836 */ /* 0x000fe20000000000 */
[----:B------:R0:W1:Y:S01]  /*7cd0*/  MUFU.RSQ R9, R4 ;  /* 0x0000000400097308 */ /* 0x0000620000001400 */
[----:B------:R-:W-:Y:S03]  /*7ce0*/  BSSY.RECONVERGENT B0, `(.L_x_115) ;  /* 0x000000b000007945 */ /* 0x000fe60003800200 */
[----:B------:R-:W-:-:S13]  /*7cf0*/  ISETP.GT.U32.AND P0, PT, R10, 0x727fffff, PT ;  /* 0x727fffff0a00780c */ /* 0x000fda0003f04070 */
[----:B01----:R-:W-:Y:S05]  /*7d00*/  @!P0 BRA `(.L_x_116) ;  /* 0x0000000000108947 */ /* 0x003fea0003800000 */
[----:B------:R-:W-:-:S07]  /*7d10*/  MOV R16, 0x7d30 ;  /* 0x00007d3000107802 */ /* 0x000fce0000000f00 */
[----:B------:R-:W-:Y:S05]  /*7d20*/  CALL.REL.NOINC `($__internal_1_$__cuda_sm20_sqrt_rn_f32_slowpath) ;  /* 0x0000002000487944 */ /* 0x000fea0003c00000 */
[----:B------:R-:W-:Y:S01]  /*7d30*/  MOV R21, R4 ;  /* 0x0000000400157202 */ /* 0x000fe20000000f00 */
[----:B------:R-:W-:Y:S06]  /*7d40*/  BRA `(.L_x_117) ;  /* 0x0000000000107947 */ /* 0x000fec0003800000 */
.L_x_116:
[C---:B------:R-:W-:Y:S01]  /*7d50*/  FMUL.FTZ R21, R9.reuse, R4 ;  /* 0x0000000409157220 */ /* 0x040fe20000410000 */
[----:B------:R-:W-:-:S03]  /*7d60*/  FMUL.FTZ R9, R9, 0.5 ;  /* 0x3f00000009097820 */ /* 0x000fc60000410000 */
[----:B------:R-:W-:-:S04]  /*7d70*/  FFMA R4, -R21, R21, R4 ;  /* 0x0000001515047223 */ /* 0x000fc80000000104 */
[----:B------:R-:W-:-:S07]  /*7d80*/  FFMA R21, R4, R9, R21 ;  /* 0x0000000904157223 */ /* 0x000fce0000000015 */
.L_x_117:
[----:B------:R-:W-:Y:S05]  /*7d90*/  BSYNC.RECONVERGENT B0 ;  /* 0x0000000000007941 */ /* 0x000fea0003800200 */
.L_x_115:
[----:B------:R-:W-:Y:S01]  /*7da0*/  ISETP.GT.AND P0, PT, R7, -0x1, PT ;  /* 0xffffffff0700780c */ /* 0x000fe20003f04270 */
[----:B------:R-:W-:-:S04]  /*7db0*/  FMUL R8, R19, R8 ;  /* 0x0000000813087220 */ /* 0x000fc80000400000 */
[----:B------:R-:W-:-:S08]  /*7dc0*/  FMUL R12, R8, R21 ;  /* 0x00000015080c7220 */ /* 0x000fd00000400000 */
[----:B------:R-:W-:Y:S05]  /*7dd0*/  @P0 BRA `(.L_x_118) ;  /* 0x0000000000c40947 */ /* 0x000fea0003800000 */
[----:B------:R-:W-:Y:S01]  /*7de0*/  ISETP.GE.AND P0, PT, R15, 0x1, PT ;  /* 0x000000010f00780c */ /* 0x000fe20003f06270 */
[----:B------:R-:W-:-:S12]  /*7df0*/  IMAD.MOV.U32 R4, RZ, RZ, 0x3f800000 ;  /* 0x3f800000ff047424 */ /* 0x000fd800078e00ff */
[----:B------:R-:W-:Y:S05]  /*7e00*/  @!P0 BRA `(.L_x_119) ;  /* 0x0000000000888947 */ /* 0x000fea0003800000 */
[----:B------:R-:W-:-:S05]  /*7e10*/  IMAD.SHL.U32 R8, R15, 0x2, RZ ;  /* 0x000000020f087824 */ /* 0x000fca00078e00ff */
[C---:B------:R-:W-:Y:S02]  /*7e20*/  ISETP.GE.AND P0, PT, R8.reuse, 0x5, PT ;  /* 0x000000050800780c */ /* 0x040fe40003f06270 */
[----:B------:R-:W-:Y:S01]  /*7e30*/  VIMNMX R4, PT, PT, R8, 0x2, !PT ;  /* 0x0000000208047848 */ /* 0x000fe20007fe0100 */
[----:B------:R-:W-:-:S03]  /*7e40*/  IMAD.MOV.U32 R8, RZ, RZ, 0x2 ;  /* 0x00000002ff087424 */ /* 0x000fc600078e00ff */
[----:B------:R-:W-:-:S04]  /*7e50*/  IADD3 R9, PT, PT, R4, -0x1, RZ ;  /* 0xffffffff04097810 */ /* 0x000fc80007ffe0ff */
[----:B------:R-:W-:-:S04]  /*7e60*/  LOP3.LUT R4, R9, 0x3, RZ, 0xc0, !PT ;  /* 0x0000000309047812 */ /* 0x000fc800078ec0ff */
[----:B------:R-:W-:Y:S01]  /*7e70*/  ISETP.NE.AND P1, PT, R4, 0x1, PT ;  /* 0x000000010400780c */ /* 0x000fe20003f25270 */
[----:B------:R-:W-:Y:S01]  /*7e80*/  IMAD.MOV.U32 R4, RZ, RZ, 0x3f800000 ;  /* 0x3f800000ff047424 */ /* 0x000fe200078e00ff */
[----:B------:R-:W-:Y:S11]  /*7e90*/  @!P0 BRA `(.L_x_120) ;  /* 0x0000000000448947 */ /* 0x000ff60003800000 */
[----:B------:R-:W-:Y:S01]  /*7ea0*/  HFMA2 R4, -RZ, RZ, 1.875, 0 ;  /* 0x3f800000ff047431 */ /* 0x000fe200000001ff */
[----:B------:R-:W-:Y:S01]  /*7eb0*/  LOP3.LUT R14, R9, 0xfffffffc, RZ, 0xc0, !PT ;  /* 0xfffffffc090e7812 */ /* 0x000fe200078ec0ff */
[----:B------:R-:W-:-:S07]  /*7ec0*/  IMAD.MOV.U32 R8, RZ, RZ, 0x2 ;  /* 0x00000002ff087424 */ /* 0x000fce00078e00ff */
.L_x_121:
[C---:B------:R-:W-:Y:S01]  /*7ed0*/  IADD3 R11, PT, PT, R8.reuse, 0x2, RZ ;  /* 0x00000002080b7810 */ /* 0x040fe20007ffe0ff */
[C---:B------:R-:W-:Y:S01]  /*7ee0*/  VIADD R10, R8.reuse, 0x1 ;  /* 0x00000001080a7836 */ /* 0x040fe20000000000 */
[----:B------:R-:W-:Y:S01]  /*7ef0*/  I2FP.F32.U32 R9, R8 ;  /* 0x0000000800097245 */ /* 0x000fe20000201000 */
[C---:B------:R-:W-:Y:S01]  /*7f00*/  VIADD R13, R8.reuse, 0x3 ;  /* 0x00000003080d7836 */ /* 0x040fe20000000000 */
[----:B------:R-:W-:Y:S01]  /*7f10*/  ISETP.NE.AND P0, PT, R11, R14, PT ;  /* 0x0000000e0b00720c */ /* 0x000fe20003f05270 */
[----:B------:R-:W-:Y:S01]  /*7f20*/  VIADD R8, R8, 0x4 ;  /* 0x0000000408087836 */ /* 0x000fe20000000000 */
[----:B------:R-:W-:Y:S01]  /*7f30*/  I2FP.F32.U32 R10, R10 ;  /* 0x0000000a000a7245 */ /* 0x000fe20000201000 */
[----:B------:R-:W-:Y:S01]  /*7f40*/  FMUL R9, R9, R4 ;  /* 0x0000000409097220 */ /* 0x000fe20000400000 */
[----:B------:R-:W-:Y:S02]  /*7f50*/  I2FP.F32.U32 R4, R11 ;  /* 0x0000000b00047245 */ /* 0x000fe40000201000 */
[----:B------:R-:W-:Y:S01]  /*7f60*/  I2FP.F32.U32 R13, R13 ;  /* 0x0000000d000d7245 */ /* 0x000fe20000201000 */
[----:B------:R-:W-:-:S04]  /*7f70*/  FMUL R9, R9, R10 ;  /* 0x0000000a09097220 */ /* 0x000fc80000400000 */
[----:B------:R-:W-:-:S04]  /*7f80*/  FMUL R4, R9, R4 ;  /* 0x0000000409047220 */ /* 0x000fc80000400000 */
[----:B------:R-:W-:Y:S01]  /*7f90*/  FMUL R4, R4, R13 ;  /* 0x0000000d04047220 */ /* 0x000fe20000400000 */
[----:B------:R-:W-:Y:S06]  /*7fa0*/  @P0 BRA `(.L_x_121) ;  /* 0xfffffffc00c80947 */ /* 0x000fec000383ffff */
.L_x_120:
[----:B------:R-:W-:Y:S02]  /*7fb0*/  I2FP.F32.U32 R9, R8 ;  /* 0x0000000800097245 */ /* 0x000fe40000201000 */
[C---:B------:R-:W-:Y:S01]  /*7fc0*/  @P1 IADD3 R10, PT, PT, R8.reuse, 0x1, RZ ;  /* 0x00000001080a1810 */ /* 0x040fe20007ffe0ff */
[----:B------:R-:W-:Y:S02]  /*7fd0*/  @P1 VIADD R8, R8, 0x2 ;  /* 0x0000000208081836 */ /* 0x000fe40000000000 */
[----:B------:R-:W-:Y:S01]  /*7fe0*/  FMUL R4, R9, R4 ;  /* 0x0000000409047220 */ /* 0x000fe20000400000 */
[----:B------:R-:W-:Y:S02]  /*7ff0*/  @P1 I2FP.F32.U32 R11, R10 ;  /* 0x0000000a000b1245 */ /* 0x000fe40000201000 */
[----:B------:R-:W-:-:S03]  /*8000*/  @P1 I2FP.F32.U32 R8, R8 ;  /* 0x0000000800081245 */ /* 0x000fc60000201000 */
[----:B------:R-:W-:-:S04]  /*8010*/  @P1 FMUL R11, R4, R11 ;  /* 0x0000000b040b1220 */ /* 0x000fc80000400000 */
[----:B------:R-:W-:-:S07]  /*8020*/  @P1 FMUL R4, R11, R8 ;  /* 0x000000080b041220 */ /* 0x000fce0000400000 */
.L_x_119:
[----:B------:R-:W0:Y:S08]  /*8030*/  MUFU.RCP R9, R4 ;  /* 0x0000000400097308 */ /* 0x000e300000001000 */
[----:B------:R-:W1:Y:S01]  /*8040*/  FCHK P0, R19, R4 ;  /* 0x0000000413007302 */ /* 0x000e620000000000 */
[----:B0-----:R-:W-:-:S04]  /*8050*/  FFMA R8, R9, -R4, 1 ;  /* 0x3f80000009087423 */ /* 0x001fc80000000804 */
[----:B------:R-:W-:-:S04]  /*8060*/  FFMA R8, R9, R8, R9 ;  /* 0x0000000809087223 */ /* 0x000fc80000000009 */
[----:B------:R-:W-:-:S04]  /*8070*/  FFMA R9, R19, R8, RZ ;  /* 0x0000000813097223 */ /* 0x000fc800000000ff */
[----:B------:R-:W-:-:S04]  /*8080*/  FFMA R10, R9, -R4, R19 ;  /* 0x80000004090a7223 */ /* 0x000fc80000000013 */
[----:B------:R-:W-:Y:S01]  /*8090*/  FFMA R9, R8, R10, R9 ;  /* 0x0000000a08097223 */ /* 0x000fe20000000009 */
[----:B-1----:R-:W-:Y:S06]  /*80a0*/  @!P0 BRA `(.L_x_122) ;  /* 0x00000000000c8947 */ /* 0x002fec0003800000 */
[----:B------:R-:W-:-:S07]  /*80b0*/  MOV R10, 0x80d0 ;  /* 0x000080d0000a7802 */ /* 0x000fce0000000f00 */
[----:B------:R-:W-:Y:S05]  /*80c0*/  CALL.REL.NOINC `($__internal_2_$__cuda_sm3x_div_rn_noftz_f32_slowpath) ;  /* 0x0000001c00b87944 */ /* 0x000fea0003c00000 */
[----:B------:R-:W-:-:S07]  /*80d0*/  IMAD.MOV.U32 R9, RZ, RZ, R4 ;  /* 0x000000ffff097224 */ /* 0x000fce00078e0004 */
.L_x_122:
[----:B------:R-:W-:-:S07]  /*80e0*/  FMUL R12, R12, R9 ;  /* 0x000000090c0c7220 */ /* 0x000fce0000400000 */
.L_x_118:
[----:B------:R-:W-:-:S13]  /*80f0*/  ISETP.NE.AND P0, PT, R15, UR13, PT ;  /* 0x0000000d0f007c0c */ /* 0x000fda000bf05270 */
[----:B------:R-:W-:Y:S05]  /*8100*/  @!P0 BRA `(.L_x_91) ;  /* 0x0000001400b08947 */ /* 0x000fea0003800000 */
[C---:B------:R-:W-:Y:S01]  /*8110*/  ISETP.GE.AND P0, PT, R15.reuse, RZ, PT ;  /* 0x000000ff0f00720c */ /* 0x040fe20003f06270 */
[----:B------:R-:W-:Y:S01]  /*8120*/  IMAD.MOV.U32 R4, RZ, RZ, 0x3f800000 ;  /* 0x3f800000ff047424 */ /* 0x000fe200078e00ff */
[----:B------:R-:W-:-:S11]  /*8130*/  IADD3 R20, PT, PT, R15, 0x1, RZ ;  /* 0x000000010f147810 */ /* 0x000fd60007ffe0ff */
[----:B------:R-:W-:Y:S05]  /*8140*/  @!P0 BRA `(.L_x_123) ;  /* 0x0000000800b48947 */ /* 0x000fea0003800000 */
[----:B------:R-:W-:Y:S01]  /*8150*/  ISETP.GE.U32.AND P0, PT, R15, 0x3, PT ;  /* 0x000000030f00780c */ /* 0x000fe20003f06070 */
[----:B------:R-:W-:Y:S01]  /*8160*/  IMAD.MOV.U32 R4, RZ, RZ, 0x3f800000 ;  /* 0x3f800000ff047424 */ /* 0x000fe200078e00ff */
[----:B------:R-:W-:Y:S02]  /*8170*/  LOP3.LUT R24, R20, 0x3, RZ, 0xc0, !PT ;  /* 0x0000000314187812 */ /* 0x000fe400078ec0ff */
[----:B------:R-:W-:-:S09]  /*8180*/  MOV R22, 0x2 ;  /* 0x0000000200167802 */ /* 0x000fd20000000f00 */
[----:B------:R-:W-:Y:S05]  /*8190*/  @!P0 BRA `(.L_x_124) ;  /* 0x0000000400848947 */ /* 0x000fea0003800000 */
[----:B------:R-:W-:Y:S01]  /*81a0*/  LOP3.LUT R14, R20, 0xfffffffc, RZ, 0xc0, !PT ;  /* 0xfffffffc140e7812 */ /* 0x000fe200078ec0ff */
[----:B------:R-:W-:Y:S02]  /*81b0*/  IMAD.MOV.U32 R4, RZ, RZ, 0x3f800000 ;  /* 0x3f800000ff047424 */ /* 0x000fe400078e00ff */
[----:B------:R-:W-:-:S07]  /*81c0*/  IMAD.MOV.U32 R22, RZ, RZ, 0x1 ;  /* 0x00000001ff167424 */ /* 0x000fce00078e00ff */
.L_x_125:
[----:B------:R-:W-:-:S04]  /*81d0*/  SHF.L.U32 R25, R22, 0x1, RZ ;  /* 0x0000000116197819 */ /* 0x000fc800000006ff */
[----:B------:R-:W0:Y:S01]  /*81e0*/  I2F.U32.RP R9, R25 ;  /* 0x0000001900097306 */ /* 0x000e220000209000 */
[C---:B------:R-:W-:Y:S01]  /*81f0*/  VIADD R23, R25.reuse, 0x2 ;  /* 0x0000000219177836 */ /* 0x040fe20000000000 */
[C---:B------:R-:W-:Y:S01]  /*8200*/  IADD3 R18, PT, PT, R25.reuse, 0x6, RZ ;  /* 0x0000000619127810 */ /* 0x040fe20007ffe0ff */
[C---:B------:R-:W-:Y:S01]  /*8210*/  VIADD R13, R25.reuse, 0x4 ;  /* 0x00000004190d7836 */ /* 0x040fe20000000000 */
[----:B------:R-:W-:Y:S02]  /*8220*/  IADD3 R31, PT, PT, RZ, -R25, RZ ;  /* 0x80000019ff1f7210 */ /* 0x000fe40007ffe0ff */
[----:B------:R-:W-:Y:S02]  /*8230*/  ISETP.NE.U32.AND P6, PT, R25, RZ, PT ;  /* 0x000000ff1900720c */ /* 0x000fe40003fc5070 */
[----:B------:R-:W1:Y:S01]  /*8240*/  I2F.U32.RP R27, R23 ;  /* 0x00000017001b7306 */ /* 0x000e620000209000 */
[----:B------:R-:W-:-:S07]  /*8250*/  IADD3 R22, PT, PT, R13, -R22, RZ ;  /* 0x800000160d167210 */ /* 0x000fce0007ffe0ff */
[----:B------:R-:W-:Y:S08]  /*8260*/  I2F.U32.RP R28, R13 ;  /* 0x0000000d001c7306 */ /* 0x000ff00000209000 */
[----:B0-----:R-:W0:Y:S08]  /*8270*/  MUFU.RCP R9, R9 ;  /* 0x0000000900097308 */ /* 0x001e300000001000 */
[----:B------:R-:W2:Y:S08]  /*8280*/  I2F.U32.RP R29, R18 ;  /* 0x00000012001d7306 */ /* 0x000eb00000209000 */
[----:B-1----:R-:W1:Y:S01]  /*8290*/  MUFU.RCP R27, R27 ;  /* 0x0000001b001b7308 */ /* 0x002e620000001000 */
[----:B0-----:R-:W-:-:S07]  /*82a0*/  VIADD R26, R9, 0xffffffe ;  /* 0x0ffffffe091a7836 */ /* 0x001fce0000000000 */
[----:B------:R-:W0:Y:S08]  /*82b0*/  MUFU.RCP R10, R28 ;  /* 0x0000001c000a7308 */ /* 0x000e300000001000 */
[----:B--2---:R2:W3:Y:S01]  /*82c0*/  MUFU.RCP R8, R29 ;  /* 0x0000001d00087308 */ /* 0x0044e20000001000 */
[----:B-1----:R-:W-:Y:S02]  /*82d0*/  VIADD R16, R27, 0xffffffe ;  /* 0x0ffffffe1b107836 */ /* 0x002fe40000000000 */
[----:B------:R-:W-:-:S05]  /*82e0*/  IMAD.MOV R27, RZ, RZ, -R13 ;  /* 0x000000ffff1b7224 */ /* 0x000fca00078e0a0d */
[----:B------:R-:W1:Y:S01]  /*82f0*/  F2I.FTZ.U32.TRUNC.NTZ R9, R26 ;  /* 0x0000001a00097305 */ /* 0x000e62000021f000 */
[----:B0-----:R-:W-:Y:S02]  /*8300*/  VIADD R11, R10, 0xffffffe ;  /* 0x0ffffffe0a0b7836 */ /* 0x001fe40000000000 */
[----:B--2---:R-:W-:Y:S02]  /*8310*/  IMAD.MOV R29, RZ, RZ, -R23 ;  /* 0x000000ffff1d7224 */ /* 0x004fe400078e0a17 */
[----:B------:R-:W-:-:S03]  /*8320*/  IMAD.MOV R10, RZ, RZ, -R18 ;  /* 0x000000ffff0a7224 */ /* 0x000fc600078e0a12 */
[----:B------:R0:W2:Y:S01]  /*8330*/  F2I.FTZ.U32.TRUNC.NTZ R17, R16 ;  /* 0x0000001000117305 */ /* 0x0000a2000021f000 */
[----:B---3--:R-:W-:Y:S01]  /*8340*/  IADD3 R28, PT, PT, R8, 0xffffffe, RZ ;  /* 0x0ffffffe081c7810 */ /* 0x008fe20007ffe0ff */
[----:B------:R-:W-:Y:S02]  /*8350*/  IMAD.MOV.U32 R8, RZ, RZ, RZ ;  /* 0x000000ffff087224 */ /* 0x000fe400078e00ff */
[----:B-1----:R-:W-:-:S04]  /*8360*/  IMAD R31, R31, R9, RZ ;  /* 0x000000091f1f7224 */ /* 0x002fc800078e02ff */
[----:B------:R-:W1:Y:S01]  /*8370*/  F2I.FTZ.U32.TRUNC.NTZ R11, R11 ;  /* 0x0000000b000b7305 */ /* 0x000e62000021f000 */
[----:B0-----:R-:W-:Y:S02]  /*8380*/  IMAD.MOV.U32 R16, RZ, RZ, RZ ;  /* 0x000000ffff107224 */ /* 0x001fe400078e00ff */
[----:B------:R-:W-:Y:S01]  /*8390*/  IMAD.HI.U32 R31, R9, R31, R8 ;  /* 0x0000001f091f7227 */ /* 0x000fe200078e0008 */
[----:B------:R-:W-:-:S03]  /*83a0*/  IADD3 R8, PT, PT, R25, 0x1, RZ ;  /* 0x0000000119087810 */ /* 0x000fc60007ffe0ff */
[----:B--2---:R-:W-:Y:S01]  /*83b0*/  IMAD R29, R29, R17, RZ ;  /* 0x000000111d1d7224 */ /* 0x004fe200078e02ff */
[----:B------:R0:W2:Y:S01]  /*83c0*/  F2I.FTZ.U32.TRUNC.NTZ R9, R28 ;  /* 0x0000001c00097305 */ /* 0x0000a2000021f000 */
[----:B------:R-:W-:-:S04]  /*83d0*/  IMAD.HI.U32 R26, R31, R8, RZ ;  /* 0x000000081f1a7227 */ /* 0x000fc800078e00ff */
[----:B------:R-:W-:Y:S01]  /*83e0*/  IMAD.HI.U32 R16, R17, R29, R16 ;  /* 0x0000001d11107227 */ /* 0x000fe200078e0010 */
[----:B------:R-:W-:-:S03]  /*83f0*/  MOV R17, R10 ;  /* 0x0000000a00117202 */ /* 0x000fc60000000f00 */
[----:B------:R-:W-:Y:S02]  /*8400*/  HFMA2 R10, -RZ, RZ, 0, 0 ;  /* 0x00000000ff0a7431 */ /* 0x000fe400000001ff */
[----:B-1----:R-:W-:Y:S02]  /*8410*/  IMAD R29, R27, R11, RZ ;  /* 0x0000000b1b1d7224 */ /* 0x002fe400078e02ff */
[----:B------:R-:W-:Y:S02]  /*8420*/  VIADD R27, R25, 0x3 ;  /* 0x00000003191b7836 */ /* 0x000fe40000000000 */
[----:B0-----:R-:W-:Y:S02]  /*8430*/  IMAD.MOV R28, RZ, RZ, -R26 ;  /* 0x000000ffff1c7224 */ /* 0x001fe400078e0a1a */
[----:B------:R-:W-:-:S04]  /*8440*/  IMAD.HI.U32 R16, R16, R27, RZ ;  /* 0x0000001b10107227 */ /* 0x000fc800078e00ff */
[----:B------:R-:W-:Y:S01]  /*8450*/  IMAD R28, R25, R28, R8 ;  /* 0x0000001c191c7224 */ /* 0x000fe200078e0208 */
[----:B------:R-:W-:Y:S01]  /*8460*/  IADD3 R30, PT, PT, -R16, RZ, RZ ;  /* 0x000000ff101e7210 */ /* 0x000fe20007ffe1ff */
[----:B--2---:R-:W-:Y:S02]  /*8470*/  IMAD R17, R17, R9, RZ ;  /* 0x0000000911117224 */ /* 0x004fe400078e02ff */
[----:B------:R-:W-:Y:S01]  /*8480*/  IMAD.MOV.U32 R8, RZ, RZ, RZ ;  /* 0x000000ffff087224 */ /* 0x000fe200078e00ff */
[----:B------:R-:W-:Y:S01]  /*8490*/  ISETP.GE.U32.AND P1, PT, R28, R25, PT ;  /* 0x000000191c00720c */ /* 0x000fe20003f26070 */
[----:B------:R-:W-:-:S04]  /*84a0*/  IMAD.HI.U32 R10, R11, R29, R10 ;  /* 0x0000001d0b0a7227 */ /* 0x000fc800078e000a */
[----:B------:R-:W-:Y:S02]  /*84b0*/  VIADD R11, R25, 0x5 ;  /* 0x00000005190b7836 */ /* 0x000fe40000000000 */
[----:B------:R-:W-:-:S04]  /*84c0*/  IMAD.HI.U32 R8, R9, R17, R8 ;  /* 0x0000001109087227 */ /* 0x000fc800078e0008 */
[----:B------:R-:W-:Y:S02]  /*84d0*/  VIADD R9, R25, 0x7 ;  /* 0x0000000719097836 */ /* 0x000fe40000000000 */
[----:B------:R-:W-:Y:S01]  /*84e0*/  IMAD R30, R23, R30, R27 ;  /* 0x0000001e171e7224 */ /* 0x000fe200078e021b */
[----:B------:R-:W-:Y:S01]  /*84f0*/  @P1 IADD3 R26, PT, PT, R26, 0x1, RZ ;  /* 0x000000011a1a1810 */ /* 0x000fe20007ffe0ff */
[----:B------:R-:W-:-:S03]  /*8500*/  IMAD.HI.U32 R10, R10, R11, RZ ;  /* 0x0000000b0a0a7227 */ /* 0x000fc600078e00ff */
[----:B------:R-:W-:Y:S01]  /*8510*/  ISETP.GE.U32.AND P5, PT, R30, R23, PT ;  /* 0x000000171e00720c */ /* 0x000fe20003fa6070 */
[----:B------:R-:W-:-:S04]  /*8520*/  IMAD.HI.U32 R8, R8, R9, RZ ;  /* 0x0000000908087227 */ /* 0x000fc800078e00ff */
[----:B------:R-:W-:Y:S01]  /*8530*/  IMAD.MOV R32, RZ, RZ, -R10 ;  /* 0x000000ffff207224 */ /* 0x000fe200078e0a0a */
[----:B------:R-:W-:Y:S01]  /*8540*/  IADD3 R17, PT, PT, -R8, RZ, RZ ;  /* 0x000000ff08117210 */ /* 0x000fe20007ffe1ff */
[----:B------:R-:W-:Y:S02]  /*8550*/  @P1 IMAD.IADD R28, R28, 0x1, -R25 ;  /* 0x000000011c1c1824 */ /* 0x000fe400078e0a19 */
[----:B------:R-:W-:Y:S02]  /*8560*/  IMAD R32, R13, R32, R11 ;  /* 0x000000200d207224 */ /* 0x000fe400078e020b */
[----:B------:R-:W-:Y:S01]  /*8570*/  IMAD R9, R18, R17, R9 ;  /* 0x0000001112097224 */ /* 0x000fe200078e0209 */
[----:B------:R-:W-:Y:S01]  /*8580*/  ISETP.GE.U32.AND P3, PT, R28, R25, PT ;  /* 0x000000191c00720c */ /* 0x000fe20003f66070 */
[----:B------:R-:W-:Y:S01]  /*8590*/  @P5 IMAD.IADD R30, R30, 0x1, -R23 ;  /* 0x000000011e1e5824 */ /* 0x000fe200078e0a17 */
[----:B------:R-:W-:Y:S01]  /*85a0*/  ISETP.GE.U32.AND P0, PT, R32, R13, PT ;  /* 0x0000000d2000720c */ /* 0x000fe20003f06070 */
[----:B------:R-:W-:Y:S01]  /*85b0*/  @P5 VIADD R16, R16, 0x1 ;  /* 0x0000000110105836 */ /* 0x000fe20000000000 */
[----:B------:R-:W-:Y:S01]  /*85c0*/  ISETP.GE.U32.AND P2, PT, R9, R18, PT ;  /* 0x000000120900720c */ /* 0x000fe20003f46070 */
[----:B------:R-:W-:Y:S01]  /*85d0*/  VIADD R11, R22, 0xffffffff ;  /* 0xffffffff160b7836 */ /* 0x000fe20000000000 */
[----:B------:R-:W-:-:S02]  /*85e0*/  ISETP.GE.U32.AND P4, PT, R30, R23, PT ;  /* 0x000000171e00720c */ /* 0x000fc40003f86070 */
[----:B------:R-:W-:-:S05]  /*85f0*/  ISETP.NE.U32.AND P5, PT, R13, RZ, PT ;  /* 0x000000ff0d00720c */ /* 0x000fca0003fa5070 */
[----:B------:R-:W-:Y:S01]  /*8600*/  @P3 VIADD R26, R26, 0x1 ;  /* 0x000000011a1a3836 */ /* 0x000fe20000000000 */
[----:B------:R-:W-:Y:S01]  /*8610*/  ISETP.NE.U32.AND P3, PT, R23, RZ, PT ;  /* 0x000000ff1700720c */ /* 0x000fe20003f65070 */
[----:B------:R-:W-:Y:S01]  /*8620*/  @P0 IMAD.IADD R32, R32, 0x1, -R13 ;  /* 0x0000000120200824 */ /* 0x000fe200078e0a0d */
[----:B------:R-:W-:Y:S01]  /*8630*/  @!P6 LOP3.LUT R26, RZ, R25, RZ, 0x33, !PT ;  /* 0x00000019ff1ae212 */ /* 0x000fe200078e33ff */
[----:B------:R-:W-:Y:S01]  /*8640*/  @P2 VIADD R8, R8, 0x1 ;  /* 0x0000000108082836 */ /* 0x000fe20000000000 */
[----:B------:R-:W-:Y:S01]  /*8650*/  @P2 IADD3 R9, PT, PT, -R18, R9, RZ ;  /* 0x0000000912092210 */ /* 0x000fe20007ffe1ff */
[----:B------:R-:W-:Y:S01]  /*8660*/  @P4 VIADD R16, R16, 0x1 ;  /* 0x0000000110104836 */ /* 0x000fe20000000000 */
[----:B------:R-:W-:Y:S02]  /*8670*/  ISETP.GE.U32.AND P1, PT, R32, R13, PT ;  /* 0x0000000d2000720c */ /* 0x000fe40003f26070 */
[----:B------:R-:W-:Y:S02]  /*8680*/  ISETP.GE.U32.AND P6, PT, R9, R18, PT ;  /* 0x000000120900720c */ /* 0x000fe40003fc6070 */
[----:B------:R-:W-:-:S02]  /*8690*/  ISETP.NE.U32.AND P4, PT, R18, RZ, PT ;  /* 0x000000ff1200720c */ /* 0x000fc40003f85070 */
[----:B------:R-:W-:Y:S02]  /*86a0*/  @P0 IADD3 R10, PT, PT, R10, 0x1, RZ ;  /* 0x000000010a0a0810 */ /* 0x000fe40007ffe0ff */
[----:B------:R-:W-:Y:S02]  /*86b0*/  @!P3 LOP3.LUT R16, RZ, R23, RZ, 0x33, !PT ;  /* 0x00000017ff10b212 */ /* 0x000fe400078e33ff */
[----:B------:R-:W-:Y:S02]  /*86c0*/  I2FP.F32.U32 R9, R26 ;  /* 0x0000001a00097245 */ /* 0x000fe40000201000 */
[----:B------:R-:W-:Y:S01]  /*86d0*/  ISETP.NE.AND P0, PT, R11, R14, PT ;  /* 0x0000000e0b00720c */ /* 0x000fe20003f05270 */
[----:B------:R-:W-:Y:S01]  /*86e0*/  @P1 VIADD R10, R10, 0x1 ;  /* 0x000000010a0a1836 */ /* 0x000fe20000000000 */
[----:B------:R-:W-:Y:S01]  /*86f0*/  @!P5 LOP3.LUT R10, RZ, R13, RZ, 0x33, !PT ;  /* 0x0000000dff0ad212 */ /* 0x000fe200078e33ff */
[----:B------:R-:W-:Y:S01]  /*8700*/  FMUL R9, R9, R4 ;  /* 0x0000000409097220 */ /* 0x000fe20000400000 */
[----:B------:R-:W-:Y:S01]  /*8710*/  I2FP.F32.U32 R16, R16 ;  /* 0x0000001000107245 */ /* 0x000fe20000201000 */
[----:B------:R-:W-:Y:S01]  /*8720*/  @P6 VIADD R8, R8, 0x1 ;  /* 0x0000000108086836 */ /* 0x000fe20000000000 */
[----:B------:R-:W-:-:S02]  /*8730*/  @!P4 LOP3.LUT R8, RZ, R18, RZ, 0x33, !PT ;  /* 0x00000012ff08c212 */ /* 0x000fc400078e33ff */
[----:B------:R-:W-:Y:S01]  /*8740*/  I2FP.F32.U32 R10, R10 ;  /* 0x0000000a000a7245 */ /* 0x000fe20000201000 */
[----:B------:R-:W-:Y:S01]  /*8750*/  FMUL R9, R9, R16 ;  /* 0x0000001009097220 */ /* 0x000fe20000400000 */
[----:B------:R-:W-:-:S03]  /*8760*/  I2FP.F32.U32 R4, R8 ;  /* 0x0000000800047245 */ /* 0x000fc60000201000 */
[----:B------:R-:W-:-:S04]  /*8770*/  FMUL R9, R9, R10 ;  /* 0x0000000a09097220 */ /* 0x000fc80000400000 */
[----:B------:R-:W-:Y:S01]  /*8780*/  FMUL R4, R9, R4 ;  /* 0x0000000409047220 */ /* 0x000fe20000400000 */
[----:B------:R-:W-:Y:S06]  /*8790*/  @P0 BRA `(.L_x_125) ;  /* 0xfffffff8008c0947 */ /* 0x000fec000383ffff */
[----:B------:R-:W-:-:S07]  /*87a0*/  SHF.L.U32 R22, R22, 0x1, RZ ;  /* 0x0000000116167819 */ /* 0x000fce00000006ff */
.L_x_124:
[----:B------:R-:W-:-:S13]  /*87b0*/  ISETP.NE.AND P0, PT, R24, RZ, PT ;  /* 0x000000ff1800720c */ /* 0x000fda0003f05270 */
[----:B------:R-:W-:Y:S05]  /*87c0*/  @!P0 BRA `(.L_x_123) ;  /* 0x0000000400148947 */ /* 0x000fea0003800000 */
[----:B------:R-:W0:Y:S01]  /*87d0*/  I2F.U32.RP R10, R22 ;  /* 0x00000016000a7306 */ /* 0x000e220000209000 */
[----:B------:R-:W-:-:S07]  /*87e0*/  ISETP.NE.U32.AND P2, PT, R22, RZ, PT ;  /* 0x000000ff1600720c */ /* 0x000fce0003f45070 */
[----:B0-----:R-:W0:Y:S02]  /*87f0*/  MUFU.RCP R10, R10 ;  /* 0x0000000a000a7308 */ /* 0x001e240000001000 */
[----:B0-----:R-:W-:-:S06]  /*8800*/  VIADD R8, R10, 0xffffffe ;  /* 0x0ffffffe0a087836 */ /* 0x001fcc0000000000 */
[----:B------:R0:W1:Y:S02]  /*8810*/  F2I.FTZ.U32.TRUNC.NTZ R9, R8 ;  /* 0x0000000800097305 */ /* 0x000064000021f000 */
[----:B0-----:R-:W-:Y:S01]  /*8820*/  MOV R8, RZ ;  /* 0x000000ff00087202 */ /* 0x001fe20000000f00 */
[----:B-1----:R-:W-:-:S04]  /*8830*/  IMAD.MOV R11, RZ, RZ, -R9 ;  /* 0x000000ffff0b7224 */ /* 0x002fc800078e0a09 */
[----:B------:R-:W-:-:S04]  /*8840*/  IMAD R11, R11, R22, RZ ;  /* 0x000000160b0b7224 */ /* 0x000fc800078e02ff */
[----:B------:R-:W-:-:S04]  /*8850*/  IMAD.HI.U32 R14, R9, R11, R8 ;  /* 0x0000000b090e7227 */ /* 0x000fc800078e0008 */
[----:B------:R-:W-:-:S04]  /*8860*/  VIADD R9, R22, 0x1 ;  /* 0x0000000116097836 */ /* 0x000fc80000000000 */
[----:B------:R-:W-:-:S04]  /*8870*/  IMAD.HI.U32 R14, R14, R9, RZ ;  /* 0x000000090e0e7227 */ /* 0x000fc800078e00ff */
[----:B------:R-:W-:-:S04]  /*8880*/  IMAD.MOV R11, RZ, RZ, -R14 ;  /* 0x000000ffff0b7224 */ /* 0x000fc800078e0a0e */
[----:B------:R-:W-:-:S05]  /*8890*/  IMAD R9, R22, R11, R9 ;  /* 0x0000000b16097224 */ /* 0x000fca00078e0209 */
[----:B------:R-:W-:-:S13]  /*88a0*/  ISETP.GE.U32.AND P0, PT, R9, R22, PT ;  /* 0x000000160900720c */ /* 0x000fda0003f06070 */
[-C--:B------:R-:W-:Y:S01]  /*88b0*/  @P0 IADD3 R9, PT, PT, R9, -R22.reuse, RZ ;  /* 0x8000001609090210 */ /* 0x080fe20007ffe0ff */
[----:B------:R-:W-:Y:S01]  /*88c0*/  @P0 VIADD R14, R14, 0x1 ;  /* 0x000000010e0e0836 */ /* 0x000fe20000000000 */
[----:B------:R-:W-:Y:S02]  /*88d0*/  ISETP.NE.AND P0, PT, R24, 0x1, PT ;  /* 0x000000011800780c */ /* 0x000fe40003f05270 */
[----:B------:R-:W-:-:S13]  /*88e0*/  ISETP.GE.U32.AND P1, PT, R9, R22, PT ;  /* 0x000000160900720c */ /* 0x000fda0003f26070 */
[----:B------:R-:W-:Y:S01]  /*88f0*/  @P1 VIADD R14, R14, 0x1 ;  /* 0x000000010e0e1836 */ /* 0x000fe20000000000 */
[----:B------:R-:W-:-:S04]  /*8900*/  @!P2 LOP3.LUT R14, RZ, R22, RZ, 0x33, !PT ;  /* 0x00000016ff0ea212 */ /* 0x000fc800078e33ff */
[----:B------:R-:W-:-:S05]  /*8910*/  I2FP.F32.U32 R9, R14 ;  /* 0x0000000e00097245 */ /* 0x000fca0000201000 */
[----:B------:R-:W-:Y:S01]  /*8920*/  FMUL R4, R4, R9 ;  /* 0x0000000904047220 */ /* 0x000fe20000400000 */
[----:B------:R-:W-:Y:S06]  /*8930*/  @!P0 BRA `(.L_x_123) ;  /* 0x0000000000b88947 */ /* 0x000fec0003800000 */
[----:B------:R-:W-:-:S04]  /*8940*/  IADD3 R10, PT, PT, R22, 0x2, RZ ;  /* 0x00000002160a7810 */ /* 0x000fc80007ffe0ff */
[----:B------:R-:W0:Y:S01]  /*8950*/  I2F.U32.RP R11, R10 ;  /* 0x0000000a000b7306 */ /* 0x000e220000209000 */
[----:B------:R-:W-:Y:S01]  /*8960*/  IMAD.MOV R13, RZ, RZ, -R10 ;  /* 0x000000ffff0d7224 */ /* 0x000fe200078e0a0a */
[----:B------:R-:W-:-:S06]  /*8970*/  ISETP.NE.U32.AND P2, PT, R10, RZ, PT ;  /* 0x000000ff0a00720c */ /* 0x000fcc0003f45070 */
[----:B0-----:R-:W0:Y:S02]  /*8980*/  MUFU.RCP R11, R11 ;  /* 0x0000000b000b7308 */ /* 0x001e240000001000 */
[----:B0-----:R-:W-:-:S06]  /*8990*/  VIADD R8, R11, 0xffffffe ;  /* 0x0ffffffe0b087836 */ /* 0x001fcc0000000000 */
[----:B------:R0:W1:Y:S02]  /*89a0*/  F2I.FTZ.U32.TRUNC.NTZ R9, R8 ;  /* 0x0000000800097305 */ /* 0x000064000021f000 */
[----:B0-----:R-:W-:Y:S02]  /*89b0*/  HFMA2 R8, -RZ, RZ, 0, 0 ;  /* 0x00000000ff087431 */ /* 0x001fe400000001ff */
[----:B-1----:R-:W-:-:S04]  /*89c0*/  IMAD R13, R13, R9, RZ ;  /* 0x000000090d0d7224 */ /* 0x002fc800078e02ff */
[----:B------:R-:W-:-:S04]  /*89d0*/  IMAD.HI.U32 R14, R9, R13, R8 ;  /* 0x0000000d090e7227 */ /* 0x000fc800078e0008 */
[----:B------:R-:W-:-:S04]  /*89e0*/  VIADD R9, R22, 0x3 ;  /* 0x0000000316097836 */ /* 0x000fc80000000000 */
[----:B------:R-:W-:-:S04]  /*89f0*/  IMAD.HI.U32 R14, R14, R9, RZ ;  /* 0x000000090e0e7227 */ /* 0x000fc800078e00ff */
[----:B------:R-:W-:-:S04]  /*8a00*/  IMAD.MOV R13, RZ, RZ, -R14 ;  /* 0x000000ffff0d7224 */ /* 0x000fc800078e0a0e */
[----:B------:R-:W-:-:S05]  /*8a10*/  IMAD R9, R10, R13, R9 ;  /* 0x0000000d0a097224 */ /* 0x000fca00078e0209 */
[----:B------:R-:W-:-:S13]  /*8a20*/  ISETP.GE.U32.AND P0, PT, R9, R10, PT ;  /* 0x0000000a0900720c */ /* 0x000fda0003f06070 */
[----:B------:R-:W-:Y:S01]  /*8a30*/  @P0 IADD3 R9, PT, PT, -R10, R9, RZ ;  /* 0x000000090a090210 */ /* 0x000fe20007ffe1ff */
        /* <DEDUP_REMOVED lines=15> */
[----:B0-----:R-:W-:Y:S01]  /*8b30*/  MOV R8, RZ ;  /* 0x000000ff00087202 */ /* 0x001fe20000000f00 */
        /* <DEDUP_REMOVED lines=8> */
[----:B------:R-:W-:-:S03]  /*8bc0*/  @P0 VIADD R14, R14, 0x1 ;  /* 0x000000010e0e0836 */ /* 0x000fc60000000000 */
[----:B------:R-:W-:-:S13]  /*8bd0*/  ISETP.GE.U32.AND P1, PT, R9, R10, PT ;  /* 0x0000000a0900720c */ /* 0x000fda0003f26070 */
[----:B------:R-:W-:Y:S01]  /*8be0*/  @P1 VIADD R14, R14, 0x1 ;  /* 0x000000010e0e1836 */ /* 0x000fe20000000000 */
[----:B------:R-:W-:-:S04]  /*8bf0*/  @!P2 LOP3.LUT R14, RZ, R10, RZ, 0x33, !PT ;  /* 0x0000000aff0ea212 */ /* 0x000fc800078e33ff */
[----:B------:R-:W-:-:S05]  /*8c00*/  I2FP.F32.U32 R9, R14 ;  /* 0x0000000e00097245 */ /* 0x000fca0000201000 */
[----:B------:R-:W-:-:S07]  /*8c10*/  FMUL R4, R4, R9 ;  /* 0x0000000904047220 */ /* 0x000fce0000400000 */
.L_x_123:
[----:B------:R-:W-:Y:S01]  /*8c20*/  IADD3 R8, PT, PT, R4, -0xd000000, RZ ;  /* 0xf300000004087810 */ /* 0x000fe20007ffe0ff */
[----:B------:R0:W1:Y:S01]  /*8c30*/  MUFU.RSQ R9, R4 ;  /* 0x0000000400097308 */ /* 0x0000620000001400 */
[----:B------:R-:W-:Y:S02]  /*8c40*/  ISETP.GT.AND P2, PT, R7, -0x1, PT ;  /* 0xffffffff0700780c */ /* 0x000fe40003f44270 */
[----:B------:R-:W-:-:S13]  /*8c50*/  ISETP.GT.U32.AND P0, PT, R8, 0x727fffff, PT ;  /* 0x727fffff0800780c */ /* 0x000fda0003f04070 */
[----:B0-----:R-:W-:Y:S05]  /*8c60*/  @!P0 BRA `(.L_x_126) ;  /* 0x0000000000148947 */ /* 0x001fea0003800000 */
[----:B------:R-:W-:Y:S01]  /*8c70*/  BSSY.RECONVERGENT B0, `(.L_x_127) ;  /* 0x0000003000007945 */ /* 0x000fe20003800200 */
[----:B------:R-:W-:-:S07]  /*8c80*/  MOV R16, 0x8ca0 ;  /* 0x00008ca000107802 */ /* 0x000fce0000000f00 */
[----:B-1----:R-:W-:Y:S05]  /*8c90*/  CALL.REL.NOINC `($__internal_1_$__cuda_sm20_sqrt_rn_f32_slowpath) ;  /* 0x00000010006c7944 */ /* 0x002fea0003c00000 */
[----:B------:R-:W-:Y:S05]  /*8ca0*/  BSYNC.RECONVERGENT B0 ;  /* 0x0000000000007941 */ /* 0x000fea0003800200 */
.L_x_127:
[----:B------:R-:W-:Y:S05]  /*8cb0*/  BRA `(.L_x_128) ;  /* 0x0000000000107947 */ /* 0x000fea0003800000 */
.L_x_126:
[C---:B-1----:R-:W-:Y:S01]  /*8cc0*/  FMUL.FTZ R7, R9.reuse, R4 ;  /* 0x0000000409077220 */ /* 0x042fe20000410000 */
[----:B------:R-:W-:-:S03]  /*8cd0*/  FMUL.FTZ R8, R9, 0.5 ;  /* 0x3f00000009087820 */ /* 0x000fc60000410000 */
[----:B------:R-:W-:-:S04]  /*8ce0*/  FFMA R4, -R7, R7, R4 ;  /* 0x0000000707047223 */ /* 0x000fc80000000104 */
[----:B------:R-:W-:-:S07]  /*8cf0*/  FFMA R4, R4, R8, R7 ;  /* 0x0000000804047223 */ /* 0x000fce0000000007 */
.L_x_128:
[----:B------:R-:W-:-:S04]  /*8d00*/  FMUL R4, R19, R4 ;  /* 0x0000000413047220 */ /* 0x000fc80000400000 */
[----:B------:R-:W-:-:S04]  /*8d10*/  FMUL R4, R5, R4 ;  /* 0x0000000405047220 */ /* 0x000fc80000400000 */
[----:B------:R-:W-:Y:S01]  /*8d20*/  FMUL R8, R4, R21 ;  /* 0x0000001504087220 */ /* 0x000fe20000400000 */
[----:B------:R-:W-:Y:S06]  /*8d30*/  @P2 BRA `(.L_x_129) ;  /* 0x0000000000c42947 */ /* 0x000fec0003800000 */
        /* <DEDUP_REMOVED lines=12> */
[----:B------:R-:W-:Y:S01]  /*8e00*/  LOP3.LUT R14, R14, 0xfffffffc, RZ, 0xc0, !PT ;  /* 0xfffffffc0e0e7812 */ /* 0x000fe200078ec0ff */
[----:B------:R-:W-:Y:S01]  /*8e10*/  IMAD.MOV.U32 R7, RZ, RZ, 0x2 ;  /* 0x00000002ff077424 */ /* 0x000fe200078e00ff */
[----:B------:R-:W-:-:S07]  /*8e20*/  MOV R4, 0x3f800000 ;  /* 0x3f80000000047802 */ /* 0x000fce0000000f00 */
.L_x_132:
[C---:B------:R-:W-:Y:S01]  /*8e30*/  IADD3 R11, PT, PT, R7.reuse, 0x2, RZ ;  /* 0x00000002070b7810 */ /* 0x040fe20007ffe0ff */
[C---:B------:R-:W-:Y:S01]  /*8e40*/  VIADD R10, R7.reuse, 0x1 ;  /* 0x00000001070a7836 */ /* 0x040fe20000000000 */
[----:B------:R-:W-:Y:S01]  /*8e50*/  I2FP.F32.U32 R9, R7 ;  /* 0x0000000700097245 */ /* 0x000fe20000201000 */
[----:B------:R-:W-:Y:S01]  /*8e60*/  VIADD R13, R7, 0x3 ;  /* 0x00000003070d7836 */ /* 0x000fe20000000000 */
        /* <DEDUP_REMOVED lines=10> */
.L_x_131:
[----:B------:R-:W-:Y:S01]  /*8f10*/  I2FP.F32.U32 R9, R7 ;  /* 0x0000000700097245 */ /* 0x000fe20000201000 */
[C---:B------:R-:W-:Y:S01]  /*8f20*/  @P1 VIADD R11, R7.reuse, 0x2 ;  /* 0x00000002070b1836 */ /* 0x040fe20000000000 */
[----:B------:R-:W-:-:S03]  /*8f30*/  @P1 IADD3 R10, PT, PT, R7, 0x1, RZ ;  /* 0x00000001070a1810 */ /* 0x000fc60007ffe0ff */
[----:B------:R-:W-:Y:S01]  /*8f40*/  FMUL R4, R9, R4 ;  /* 0x0000000409047220 */ /* 0x000fe20000400000 */
[----:B------:R-:W-:Y:S02]  /*8f50*/  @P1 I2FP.F32.U32 R7, R10 ;  /* 0x0000000a00071245 */ /* 0x000fe40000201000 */
[----:B------:R-:W-:-:S03]  /*8f60*/  @P1 I2FP.F32.U32 R10, R11 ;  /* 0x0000000b000a1245 */ /* 0x000fc60000201000 */
[----:B------:R-:W-:-:S04]  /*8f70*/  @P1 FMUL R7, R4, R7 ;  /* 0x0000000704071220 */ /* 0x000fc80000400000 */
[----:B------:R-:W-:-:S07]  /*8f80*/  @P1 FMUL R4, R7, R10 ;  /* 0x0000000a07041220 */ /* 0x000fce0000400000 */
.L_x_130:
        /* <DEDUP_REMOVED lines=11> */
.L_x_133:
[----:B------:R-:W-:-:S07]  /*9040*/  FMUL R8, R8, R7 ;  /* 0x0000000708087220 */ /* 0x000fce0000400000 */
.L_x_129:
[----:B------:R-:W-:Y:S02]  /*9050*/  ISETP.NE.AND P0, PT, R15, UR7, PT ;  /* 0x000000070f007c0c */ /* 0x000fe4000bf05270 */
[----:B------:R-:W-:Y:S01]  /*9060*/  MOV R9, R12 ;  /* 0x0000000c00097202 */ /* 0x000fe20000000f00 */
[----:B------:R-:W-:-:S10]  /*9070*/  IMAD.MOV.U32 R12, RZ, RZ, R8 ;  /* 0x000000ffff0c7224 */ /* 0x000fd400078e0008 */
[----:B------:R-:W-:Y:S05]  /*9080*/  @!P0 BRA `(.L_x_91) ;  /* 0x0000000400d08947 */ /* 0x000fea0003800000 */
[----:B------:R-:W-:Y:S01]  /*9090*/  IMAD.MOV.U32 R7, RZ, RZ, R15 ;  /* 0x000000ffff077224 */ /* 0x000fe200078e000f */
[----:B------:R-:W-:Y:S01]  /*90a0*/  MOV R15, R20 ;  /* 0x00000014000f7202 */ /* 0x000fe20000000f00 */
[----:B------:R-:W-:Y:S06]  /*90b0*/  BRA `(.L_x_134) ;  /* 0xffffffd000d47947 */ /* 0x000fec000383ffff */
.L_x_92:
[----:B------:R-:W-:Y:S01]  /*90c0*/  I2FP.F32.S32 R6, UR13 ;  /* 0x0000000d00067c45 */ /* 0x000fe20008201400 */
[----:B------:R-:W-:Y:S01]  /*90d0*/  IMAD.MOV.U32 R14, RZ, RZ, 0x0 ;  /* 0x00000000ff0e7424 */ /* 0x000fe200078e00ff */
[----:B------:R-:W-:Y:S01]  /*90e0*/  MOV R18, 0x1 ;  /* 0x0000000100127802 */ /* 0x000fe20000000f00 */
[----:B------:R-:W-:Y:S01]  /*90f0*/  IMAD.MOV.U32 R15, RZ, RZ, 0x40000000 ;  /* 0x40000000ff0f7424 */ /* 0x000fe200078e00ff */
[----:B------:R-:W2:Y:S05]  /*9100*/  F2F.F64.F32 R24, R6 ;  /* 0x0000000600187310 */ /* 0x000eaa0000201800 */
        /* <DEDUP_REMOVED lines=19> */
[----:B01----:R-:W-:Y:S05]  /*9240*/  CALL.REL.NOINC `($__internal_0_$__cuda_sm20_div_rn_f64_full) ;  /* 0x00000004006c7944 */ /* 0x003fea0003c00000 */
[----:B------:R-:W-:Y:S02]  /*9250*/  IMAD.MOV.U32 R16, RZ, RZ, R13 ;  /* 0x000000ffff107224 */ /* 0x000fe400078e000d */
[----:B------:R-:W-:-:S07]  /*9260*/  IMAD.MOV.U32 R17, RZ, RZ, R14 ;  /* 0x000000ffff117224 */ /* 0x000fce00078e000e */
.L_x_135:
[----:B0-----:R-:W-:Y:S01]  /*9270*/  I2FP.F32.U32 R11, R11 ;  /* 0x0000000b000b7245 */ /* 0x001fe20000201000 */
[----:B------:R-:W-:Y:S01]  /*9280*/  DADD R14, R24, -1 ;  /* 0xbff00000180e7429 */ /* 0x000fe20000000000 */
[----:B------:R-:W-:-:S03]  /*9290*/  MOV R12, 0x1 ;  /* 0x00000001000c7802 */ /* 0x000fc60000000f00 */
[----:B------:R-:W-:-:S04]  /*92a0*/  FFMA R11, R6, R6, -R11 ;  /* 0x00000006060b7223 */ /* 0x000fc8000000080b */
[----:B-1----:R-:W-:Y:S02]  /*92b0*/  DFMA R28, R14, R14, -R28 ;  /* 0x0000000e0e1c722b */ /* 0x002fe4000000081c */
[----:B------:R-:W0:Y:S06]  /*92c0*/  F2F.F64.F32 R10, R11 ;  /* 0x0000000b000a7310 */ /* 0x000e2c0000201800 */
[----:B------:R-:W-:Y:S02]  /*92d0*/  DMUL R16, R28, R16 ;  /* 0x000000101c107228 */ /* 0x000fe40000000000 */
[----:B0-----:R-:W0:Y:S08]  /*92e0*/  MUFU.RCP64H R13, R11 ;  /* 0x0000000b000d7308 */ /* 0x001e300000001800 */
[----:B------:R-:W-:Y:S01]  /*92f0*/  FSETP.GEU.AND P1, PT, |R17|, 6.5827683646048100446e-37, PT ;  /* 0x036000001100780b */ /* 0x000fe20003f2e200 */
[----:B0-----:R-:W-:-:S08]  /*9300*/  DFMA R6, -R10, R12, 1 ;  /* 0x3ff000000a06742b */ /* 0x001fd0000000010c */
        /* <DEDUP_REMOVED lines=15> */
[----:B------:R-:W-:Y:S05]  /*9400*/  CALL.REL.NOINC `($__internal_0_$__cuda_sm20_div_rn_f64_full) ;  /* 0x0000000000fc7944 */ /* 0x000fea0003c00000 */
[----:B------:R-:W-:Y:S01]  /*9410*/  IMAD.MOV.U32 R15, RZ, RZ, R14 ;  /* 0x000000ffff0f7224 */ /* 0x000fe200078e000e */
[----:B------:R-:W-:-:S07]  /*9420*/  MOV R14, R13 ;  /* 0x0000000d000e7202 */ /* 0x000fce0000000f00 */
.L_x_136:
[----:B------:R-:W0:Y:S02]  /*9430*/  F2F.F32.F64 R7, R14 ;  /* 0x0000000e00077310 */ /* 0x000e240000301000 */
[----:B0-----:R-:W-:-:S06]  /*9440*/  VIADD R4, R7, 0xf3000000 ;  /* 0xf300000007047836 */ /* 0x001fcc0000000000 */
[----:B------:R0:W1:Y:S01]  /*9450*/  MUFU.RSQ R12, R7 ;  /* 0x00000007000c7308 */ /* 0x0000620000001400 */
[----:B------:R-:W-:-:S13]  /*9460*/  ISETP.GT.U32.AND P0, PT, R4, 0x727fffff, PT ;  /* 0x727fffff0400780c */ /* 0x000fda0003f04070 */
[----:B0-----:R-:W-:Y:S05]  /*9470*/  @!P0 BRA `(.L_x_137) ;  /* 0x00000000001c8947 */ /* 0x001fea0003800000 */
[----:B------:R-:W-:Y:S01]  /*9480*/  BSSY.RECONVERGENT B0, `(.L_x_138) ;  /* 0x0000004000007945 */ /* 0x000fe20003800200 */
[----:B------:R-:W-:Y:S01]  /*9490*/  IMAD.MOV.U32 R4, RZ, RZ, R7 ;  /* 0x000000ffff047224 */ /* 0x000fe200078e0007 */
[----:B------:R-:W-:-:S07]  /*94a0*/  MOV R16, 0x94c0 ;  /* 0x000094c000107802 */ /* 0x000fce0000000f00 */
[----:B-1----:R-:W-:Y:S05]  /*94b0*/  CALL.REL.NOINC `($__internal_1_$__cuda_sm20_sqrt_rn_f32_slowpath) ;  /* 0x0000000800647944 */ /* 0x002fea0003c00000 */
[----:B------:R-:W-:Y:S05]  /*94c0*/  BSYNC.RECONVERGENT B0 ;  /* 0x0000000000007941 */ /* 0x000fea0003800200 */
.L_x_138:
[----:B------:R-:W-:Y:S01]  /*94d0*/  MOV R6, R4 ;  /* 0x0000000400067202 */ /* 0x000fe20000000f00 */
[----:B------:R-:W-:Y:S06]  /*94e0*/  BRA `(.L_x_139) ;  /* 0x0000000000107947 */ /* 0x000fec0003800000 */
.L_x_137:
[----:B-1----:R-:W-:Y:S01]  /*94f0*/  FMUL.FTZ R6, R7, R12 ;  /* 0x0000000c07067220 */ /* 0x002fe20000410000 */
[----:B------:R-:W-:-:S03]  /*9500*/  FMUL.FTZ R4, R12, 0.5 ;  /* 0x3f0000000c047820 */ /* 0x000fc60000410000 */
[----:B------:R-:W-:-:S04]  /*9510*/  FFMA R7, -R6, R6, R7 ;  /* 0x0000000606077223 */ /* 0x000fc80000000107 */
[----:B------:R-:W-:-:S07]  /*9520*/  FFMA R6, R7, R4, R6 ;  /* 0x0000000407067223 */ /* 0x000fce0000000006 */
.L_x_139:
[----:B------:R-:W0:Y:S01]  /*9530*/  MUFU.RCP64H R13, R11 ;  /* 0x0000000b000d7308 */ /* 0x000e220000001800 */
[----:B------:R-:W-:Y:S01]  /*9540*/  IMAD.MOV.U32 R12, RZ, RZ, 0x1 ;  /* 0x00000001ff0c7424 */ /* 0x000fe200078e00ff */
[----:B------:R-:W-:-:S08]  /*9550*/  DMUL R16, R24, 4 ;  /* 0x4010000018107828 */ /* 0x000fd00000000000 */
[----:B------:R-:W-:Y:S02]  /*9560*/  DFMA R24, R24, R16, -1 ;  /* 0xbff000001818742b */ /* 0x000fe40000000010 */
[----:B0-----:R-:W-:-:S08]  /*9570*/  DFMA R14, -R10, R12, 1 ;  /* 0x3ff000000a0e742b */ /* 0x001fd0000000010c */
        /* <DEDUP_REMOVED lines=17> */
[----:B------:R-:W-:Y:S01]  /*9690*/  MOV R15, R14 ;  /* 0x0000000e000f7202 */ /* 0x000fe20000000f00 */
[----:B------:R-:W-:-:S07]  /*96a0*/  IMAD.MOV.U32 R14, RZ, RZ, R13 ;  /* 0x000000ffff0e7224 */ /* 0x000fce00078e000d */
.L_x_140:
[----:B------:R-:W0:Y:S02]  /*96b0*/  F2F.F32.F64 R7, R14 ;  /* 0x0000000e00077310 */ /* 0x000e240000301000 */
[----:B0-----:R-:W-:-:S06]  /*96c0*/  VIADD R4, R7, 0xf3000000 ;  /* 0xf300000007047836 */ /* 0x001fcc0000000000 */
[----:B------:R0:W1:Y:S01]  /*96d0*/  MUFU.RSQ R10, R7 ;  /* 0x00000007000a7308 */ /* 0x0000620000001400 */
[----:B------:R-:W-:-:S13]  /*96e0*/  ISETP.GT.U32.AND P0, PT, R4, 0x727fffff, PT ;  /* 0x727fffff0400780c */ /* 0x000fda0003f04070 */
[----:B0-----:R-:W-:Y:S05]  /*96f0*/  @!P0 BRA `(.L_x_141) ;  /* 0x0000000000188947 */ /* 0x001fea0003800000 */
[----:B------:R-:W-:Y:S01]  /*9700*/  BSSY.RECONVERGENT B0, `(.L_x_142) ;  /* 0x0000004000007945 */ /* 0x000fe20003800200 */
[----:B------:R-:W-:Y:S02]  /*9710*/  MOV R4, R7 ;  /* 0x0000000700047202 */ /* 0x000fe40000000f00 */
[----:B------:R-:W-:-:S07]  /*9720*/  MOV R16, 0x9740 ;  /* 0x0000974000107802 */ /* 0x000fce0000000f00 */
[----:B-1----:R-:W-:Y:S05]  /*9730*/  CALL.REL.NOINC `($__internal_1_$__cuda_sm20_sqrt_rn_f32_slowpath) ;  /* 0x0000000400c47944 */ /* 0x002fea0003c00000 */
[----:B------:R-:W-:Y:S05]  /*9740*/  BSYNC.RECONVERGENT B0 ;  /* 0x0000000000007941 */ /* 0x000fea0003800200 */
.L_x_142:
[----:B------:R-:W-:Y:S05]  /*9750*/  BRA `(.L_x_143) ;  /* 0x0000000000107947 */ /* 0x000fea0003800000 */
.L_x_141:
[----:B-1----:R-:W-:Y:S01]  /*9760*/  FMUL.FTZ R4, R7, R10 ;  /* 0x0000000a07047220 */ /* 0x002fe20000410000 */
[----:B------:R-:W-:-:S03]  /*9770*/  FMUL.FTZ R10, R10, 0.5 ;  /* 0x3f0000000a0a7820 */ /* 0x000fc60000410000 */
[----:B------:R-:W-:-:S04]  /*9780*/  FFMA R7, -R4, R4, R7 ;  /* 0x0000000404077223 */ /* 0x000fc80000000107 */
[----:B------:R-:W-:-:S07]  /*9790*/  FFMA R4, R7, R10, R4 ;  /* 0x0000000a07047223 */ /* 0x000fce0000000004 */
.L_x_143:
[----:B------:R-:W-:Y:S01]  /*97a0*/  FMUL R5, R5, R4 ;  /* 0x0000000405057220 */ /* 0x000fe20000400000 */
[----:B------:R-:W-:-:S04]  /*97b0*/  FMUL R6, R6, R9 ;  /* 0x0000000906067220 */ /* 0x000fc80000400000 */
[----:B------:R-:W-:-:S07]  /*97c0*/  FFMA R12, R5, R8, -R6 ;  /* 0x00000008050c7223 */ /* 0x000fce0000000806 */
.L_x_91:
[----:B------:R-:W-:Y:S02]  /*97d0*/  IMAD.MOV.U32 R4, RZ, RZ, R3 ;  /* 0x000000ffff047224 */ /* 0x000fe400078e0003 */
[----:B------:R-:W-:-:S04]  /*97e0*/  IMAD.MOV.U32 R5, RZ, RZ, 0x0 ;  /* 0x00000000ff057424 */ /* 0x000fc800078e00ff */
[----:B01----:R-:W-:Y:S05]  /*97f0*/  RET.REL.NODEC R4 `(_Z10kernel_shtiiiiPfS_S_) ;  /* 0xffffff6804007950 */ /* 0x003fea0003c3ffff */
        .weak           $__internal_0_$__cuda_sm20_div_rn_f64_full
        .type           $__internal_0_$__cuda_sm20_div_rn_f64_full,@function
        .size           $__internal_0_$__cuda_sm20_div_rn_f64_full,($__internal_1_$__cuda_sm20_sqrt_rn_f32_slowpath - $__internal_0_$__cuda_sm20_div_rn_f64_full)
$__internal_0_$__cuda_sm20_div_rn_f64_full:
[C---:B------:R-:W-:Y:S01]  /*9800*/  FSETP.GEU.AND P0, PT, |R13|.reuse, 1.469367938527859385e-39, PT ;  /* 0x001000000d00780b */ /* 0x040fe20003f0e200 */
[----:B------:R-:W-:Y:S01]  /*9810*/  IMAD.MOV.U32 R21, RZ, RZ, R13 ;  /* 0x000000ffff157224 */ /* 0x000fe200078e000d */
[----:B------:R-:W-:Y:S02]  /*9820*/  LOP3.LUT R22, R13, 0x800fffff, RZ, 0xc0, !PT ;  /* 0x800fffff0d167812 */ /* 0x000fe400078ec0ff */
[----:B------:R-:W-:Y:S02]  /*9830*/  MOV R20, R14 ;  /* 0x0000000e00147202 */ /* 0x000fe40000000f00 */
[----:B------:R-:W-:Y:S01]  /*9840*/  LOP3.LUT R23, R22, 0x3ff00000, RZ, 0xfc, !PT ;  /* 0x3ff0000016177812 */ /* 0x000fe200078efcff */
[----:B------:R-:W-:Y:S01]  /*9850*/  IMAD.MOV.U32 R22, RZ, RZ, R14 ;  /* 0x000000ffff167224 */ /* 0x000fe200078e000e */
[----:B------:R-:W-:Y:S01]  /*9860*/  MOV R16, 0x1 ;  /* 0x0000000100107802 */ /* 0x000fe20000000f00 */
[----:B------:R-:W-:Y:S01]  /*9870*/  IMAD.MOV.U32 R14, RZ, RZ, 0x1ca00000 ;  /* 0x1ca00000ff0e7424 */ /* 0x000fe200078e00ff */
[----:B------:R-:W-:-:S02]  /*9880*/  LOP3.LUT R19, R19, R18, RZ, 0x3c, !PT ;  /* 0x0000001213137212 */ /* 0x000fc400078e3cff */
[----:B------:R-:W-:Y:S01]  /*9890*/  LOP3.LUT R31, R13, 0x7ff00000, RZ, 0xc0, !PT ;  /* 0x7ff000000d1f7812 */ /* 0x000fe200078ec0ff */
[----:B------:R-:W-:Y:S01]  /*98a0*/  @!P0 DMUL R22, R20, 8.98846567431157953865e+307 ;  /* 0x7fe0000014168828 */ /* 0x000fe20000000000 */
[----:B------:R-:W-:-:S04]  /*98b0*/  LOP3.LUT R18, R19, R18, RZ, 0x3c, !PT ;  /* 0x0000001213127212 */ /* 0x000fc800078e3cff */
[----:B------:R-:W-:Y:S01]  /*98c0*/  LOP3.LUT R19, R19, R18, RZ, 0x3c, !PT ;  /* 0x0000001213137212 */ /* 0x000fe200078e3cff */
[----:B------:R-:W0:Y:S03]  /*98d0*/  MUFU.RCP64H R17, R23 ;  /* 0x0000001700117308 */ /* 0x000e260000001800 */
[----:B------:R-:W-:-:S04]  /*98e0*/  LOP3.LUT R13, R19, 0x7ff00000, RZ, 0xc0, !PT ;  /* 0x7ff00000130d7812 */ /* 0x000fc800078ec0ff */
[----:B------:R-:W-:Y:S01]  /*98f0*/  ISETP.GE.U32.AND P1, PT, R13, R31, PT ;  /* 0x0000001f0d00720c */ /* 0x000fe20003f26070 */
[----:B------:R-:W-:Y:S01]  /*9900*/  IMAD.MOV.U32 R30, RZ, RZ, R13 ;  /* 0x000000ffff1e7224 */ /* 0x000fe200078e000d */
[----:B0-----:R-:W-:-:S08]  /*9910*/  DFMA R32, R16, -R22, 1 ;  /* 0x3ff000001020742b */ /* 0x001fd00000000816 */
[----:B------:R-:W-:-:S08]  /*9920*/  DFMA R32, R32, R32, R32 ;  /* 0x000000202020722b */ /* 0x000fd00000000020 */
[----:B------:R-:W-:Y:S01]  /*9930*/  DFMA R32, R16, R32, R16 ;  /* 0x000000201020722b */ /* 0x000fe20000000010 */
[----:B------:R-:W-:Y:S02]  /*9940*/  SEL R16, R14, 0x63400000, !P1 ;  /* 0x634000000e107807 */ /* 0x000fe40004800000 */
[----:B------:R-:W-:Y:S02]  /*9950*/  FSETP.GEU.AND P1, PT, |R19|, 1.469367938527859385e-39, PT ;  /* 0x001000001300780b */ /* 0x000fe40003f2e200 */
[----:B------:R-:W-:-:S03]  /*9960*/  LOP3.LUT R17, R16, 0x800fffff, R19, 0xf8, !PT ;  /* 0x800fffff10117812 */ /* 0x000fc600078ef813 */
[----:B------:R-:W-:Y:S01]  /*9970*/  DFMA R42, R32, -R22, 1 ;  /* 0x3ff00000202a742b */ /* 0x000fe20000000816 */
[----:B------:R-:W-:-:S07]  /*9980*/  MOV R16, R18 ;  /* 0x0000001200107202 */ /* 0x000fce0000000f00 */
[----:B------:R-:W-:Y:S01]  /*9990*/  DFMA R42, R32, R42, R32 ;  /* 0x0000002a202a722b */ /* 0x000fe20000000020 */
[----:B------:R-:W-:Y:S10]  /*99a0*/  @P1 BRA `(.L_x_144) ;  /* 0x0000000000201947 */ /* 0x000ff40003800000 */
[----:B------:R-:W-:Y:S01]  /*99b0*/  LOP3.LUT R30, R21, 0x7ff00000, RZ, 0xc0, !PT ;  /* 0x7ff00000151e7812 */ /* 0x000fe200078ec0ff */
[----:B------:R-:W-:-:S03]  /*99c0*/  IMAD.MOV.U32 R32, RZ, RZ, RZ ;  /* 0x000000ffff207224 */ /* 0x000fc600078e00ff */
[----:B------:R-:W-:-:S04]  /*99d0*/  ISETP.GE.U32.AND P1, PT, R13, R30, PT ;  /* 0x0000001e0d00720c */ /* 0x000fc80003f26070 */
[----:B------:R-:W-:-:S04]  /*99e0*/  SEL R30, R14, 0x63400000, !P1 ;  /* 0x634000000e1e7807 */ /* 0x000fc80004800000 */
[----:B------:R-:W-:-:S04]  /*99f0*/  LOP3.LUT R30, R30, 0x80000000, R19, 0xf8, !PT ;  /* 0x800000001e1e7812 */ /* 0x000fc800078ef813 */
[----:B------:R-:W-:-:S06]  /*9a00*/  LOP3.LUT R33, R30, 0x100000, RZ, 0xfc, !PT ;  /* 0x001000001e217812 */ /* 0x000fcc00078efcff */
[----:B------:R-:W-:-:S10]  /*9a10*/  DFMA R16, R16, 2, -R32 ;  /* 0x400000001010782b */ /* 0x000fd40000000820 */
[----:B------:R-:W-:-:S07]  /*9a20*/  LOP3.LUT R30, R17, 0x7ff00000, RZ, 0xc0, !PT ;  /* 0x7ff00000111e7812 */ /* 0x000fce00078ec0ff */
.L_x_144:
[----:B------:R-:W-:Y:S01]  /*9a30*/  DMUL R44, R42, R16 ;  /* 0x000000102a2c7228 */ /* 0x000fe20000000000 */
[----:B------:R-:W-:-:S07]  /*9a40*/  @!P0 LOP3.LUT R31, R23, 0x7ff00000, RZ, 0xc0, !PT ;  /* 0x7ff00000171f8812 */ /* 0x000fce00078ec0ff */
[----:B------:R-:W-:-:S08]  /*9a50*/  DFMA R32, R44, -R22, R16 ;  /* 0x800000162c20722b */ /* 0x000fd00000000010 */
[----:B------:R-:W-:Y:S01]  /*9a60*/  DFMA R42, R42, R32, R44 ;  /* 0x000000202a2a722b */ /* 0x000fe2000000002c */
[----:B------:R-:W-:Y:S01]  /*9a70*/  VIADD R32, R30, 0xffffffff ;  /* 0xffffffff1e207836 */ /* 0x000fe20000000000 */
[----:B------:R-:W-:-:S04]  /*9a80*/  IADD3 R33, PT, PT, R31, -0x1, RZ ;  /* 0xffffffff1f217810 */ /* 0x000fc80007ffe0ff */
[----:B------:R-:W-:-:S04]  /*9a90*/  ISETP.GT.U32.AND P0, PT, R32, 0x7feffffe, PT ;  /* 0x7feffffe2000780c */ /* 0x000fc80003f04070 */
[----:B------:R-:W-:-:S13]  /*9aa0*/  ISETP.GT.U32.OR P0, PT, R33, 0x7feffffe, P0 ;  /* 0x7feffffe2100780c */ /* 0x000fda0000704470 */
[----:B------:R-:W-:Y:S05]  /*9ab0*/  @P0 BRA `(.L_x_145) ;  /* 0x0000000000700947 */ /* 0x000fea0003800000 */
[----:B------:R-:W-:-:S04]  /*9ac0*/  LOP3.LUT R18, R21, 0x7ff00000, RZ, 0xc0, !PT ;  /* 0x7ff0000015127812 */ /* 0x000fc800078ec0ff */
[CC--:B------:R-:W-:Y:S02]  /*9ad0*/  VIADDMNMX R19, R13.reuse, -R18.reuse, 0xb9600000, !PT ;  /* 0xb96000000d137446 */ /* 0x0c0fe40007800912 */
[----:B------:R-:W-:Y:S02]  /*9ae0*/  ISETP.GE.U32.AND P0, PT, R13, R18, PT ;  /* 0x000000120d00720c */ /* 0x000fe40003f06070 */
[----:B------:R-:W-:Y:S02]  /*9af0*/  VIMNMX R19, PT, PT, R19, 0x46a00000, PT ;  /* 0x46a0000013137848 */ /* 0x000fe40003fe0100 */
[----:B------:R-:W-:Y:S02]  /*9b00*/  SEL R14, R14, 0x63400000, !P0 ;  /* 0x634000000e0e7807 */ /* 0x000fe40004000000 */
[----:B------:R-:W-:-:S03]  /*9b10*/  MOV R18, RZ ;  /* 0x000000ff00127202 */ /* 0x000fc60000000f00 */
[----:B------:R-:W-:-:S04]  /*9b20*/  IMAD.IADD R14, R19, 0x1, -R14 ;  /* 0x00000001130e7824 */ /* 0x000fc800078e0a0e */
[----:B------:R-:W-:-:S06]  /*9b30*/  VIADD R19, R14, 0x7fe00000 ;  /* 0x7fe000000e137836 */ /* 0x000fcc0000000000 */
[----:B------:R-:W-:-:S10]  /*9b40*/  DMUL R32, R42, R18 ;  /* 0x000000122a207228 */ /* 0x000fd40000000000 */
[----:B------:R-:W-:-:S13]  /*9b50*/  FSETP.GTU.AND P0, PT, |R33|, 1.469367938527859385e-39, PT ;  /* 0x001000002100780b */ /* 0x000fda0003f0c200 */
[----:B------:R-:W-:Y:S05]  /*9b60*/  @P0 BRA `(.L_x_146) ;  /* 0x0000000000a40947 */ /* 0x000fea0003800000 */
[----:B------:R-:W-:Y:S01]  /*9b70*/  DFMA R16, R42, -R22, R16 ;  /* 0x800000162a10722b */ /* 0x000fe20000000010 */
[----:B------:R-:W-:-:S09]  /*9b80*/  IMAD.MOV.U32 R18, RZ, RZ, RZ ;  /* 0x000000ffff127224 */ /* 0x000fd200078e00ff */
[C---:B------:R-:W-:Y:S02]  /*9b90*/  FSETP.NEU.AND P0, PT, R17.reuse, RZ, PT ;  /* 0x000000ff1100720b */ /* 0x040fe40003f0d000 */
[----:B------:R-:W-:-:S04]  /*9ba0*/  LOP3.LUT R20, R17, 0x80000000, R21, 0x48, !PT ;  /* 0x8000000011147812 */ /* 0x000fc800078e4815 */
[----:B------:R-:W-:-:S07]  /*9bb0*/  LOP3.LUT R19, R20, R19, RZ, 0xfc, !PT ;  /* 0x0000001314137212 */ /* 0x000fce00078efcff */
[----:B------:R-:W-:Y:S05]  /*9bc0*/  @!P0 BRA `(.L_x_146) ;  /* 0x00000000008c8947 */ /* 0x000fea0003800000 */
[----:B------:R-:W-:Y:S01]  /*9bd0*/  IMAD.MOV R17, RZ, RZ, -R14 ;  /* 0x000000ffff117224 */ /* 0x000fe200078e0a0e */
[----:B------:R-:W-:Y:S02]  /*9be0*/  MOV R16, RZ ;  /* 0x000000ff00107202 */ /* 0x000fe40000000f00 */
[----:B------:R-:W-:-:S04]  /*9bf0*/  IADD3 R14, PT, PT, -R14, -0x43300000, RZ ;  /* 0xbcd000000e0e7810 */ /* 0x000fc80007ffe1ff */
[----:B------:R-:W-:Y:S02]  /*9c00*/  DFMA R16, R32, -R16, R42 ;  /* 0x800000102010722b */ /* 0x000fe4000000002a */
[----:B------:R-:W-:-:S08]  /*9c10*/  DMUL.RP R42, R42, R18 ;  /* 0x000000122a2a7228 */ /* 0x000fd00000008000 */
[----:B------:R-:W-:Y:S02]  /*9c20*/  FSETP.NEU.AND P0, PT, |R17|, R14, PT ;  /* 0x0000000e1100720b */ /* 0x000fe40003f0d200 */
[----:B------:R-:W-:Y:S02]  /*9c30*/  LOP3.LUT R20, R43, R20, RZ, 0x3c, !PT ;  /* 0x000000142b147212 */ /* 0x000fe400078e3cff */
[----:B------:R-:W-:Y:S02]  /*9c40*/  FSEL R32, R42, R32, !P0 ;  /* 0x000000202a207208 */ /* 0x000fe40004000000 */
[----:B------:R-:W-:-:S05]  /*9c50*/  FSEL R20, R20, R33, !P0 ;  /* 0x0000002114147208 */ /* 0x000fca0004000000 */
[----:B------:R-:W-:Y:S01]  /*9c60*/  IMAD.MOV.U32 R33, RZ, RZ, R20 ;  /* 0x000000ffff217224 */ /* 0x000fe200078e0014 */
[----:B------:R-:W-:Y:S06]  /*9c70*/  BRA `(.L_x_146) ;  /* 0x0000000000607947 */ /* 0x000fec0003800000 */
.L_x_145:
[----:B------:R-:W-:-:S14]  /*9c80*/  DSETP.NAN.AND P0, PT, R18, R18, PT ;  /* 0x000000121200722a */ /* 0x000fdc0003f08000 */
[----:B------:R-:W-:Y:S05]  /*9c90*/  @P0 BRA `(.L_x_147) ;  /* 0x00000000004c0947 */ /* 0x000fea0003800000 */
[----:B------:R-:W-:-:S14]  /*9ca0*/  DSETP.NAN.AND P0, PT, R20, R20, PT ;  /* 0x000000141400722a */ /* 0x000fdc0003f08000 */
[----:B------:R-:W-:Y:S05]  /*9cb0*/  @P0 BRA `(.L_x_148) ;  /* 0x0000000000340947 */ /* 0x000fea0003800000 */
[----:B------:R-:W-:Y:S01]  /*9cc0*/  ISETP.NE.AND P0, PT, R30, R31, PT ;  /* 0x0000001f1e00720c */ /* 0x000fe20003f05270 */
[----:B------:R-:W-:Y:S01]  /*9cd0*/  IMAD.MOV.U32 R32, RZ, RZ, 0x0 ;  /* 0x00000000ff207424 */ /* 0x000fe200078e00ff */
[----:B------:R-:W-:-:S11]  /*9ce0*/  MOV R33, 0xfff80000 ;  /* 0xfff8000000217802 */ /* 0x000fd60000000f00 */
[----:B------:R-:W-:Y:S05]  /*9cf0*/  @!P0 BRA `(.L_x_146) ;  /* 0x0000000000408947 */ /* 0x000fea0003800000 */
[----:B------:R-:W-:Y:S02]  /*9d00*/  ISETP.NE.AND P0, PT, R30, 0x7ff00000, PT ;  /* 0x7ff000001e00780c */ /* 0x000fe40003f05270 */
[----:B------:R-:W-:Y:S02]  /*9d10*/  LOP3.LUT R18, R19, 0x80000000, R21, 0x48, !PT ;  /* 0x8000000013127812 */ /* 0x000fe400078e4815 */
[----:B------:R-:W-:-:S13]  /*9d20*/  ISETP.EQ.OR P0, PT, R31, RZ, !P0 ;  /* 0x000000ff1f00720c */ /* 0x000fda0004702670 */
[----:B------:R-:W-:Y:S01]  /*9d30*/  @P0 LOP3.LUT R13, R18, 0x7ff00000, RZ, 0xfc, !PT ;  /* 0x7ff00000120d0812 */ /* 0x000fe200078efcff */
[----:B------:R-:W-:Y:S01]  /*9d40*/  @!P0 IMAD.MOV.U32 R32, RZ, RZ, RZ ;  /* 0x000000ffff208224 */ /* 0x000fe200078e00ff */
[----:B------:R-:W-:Y:S01]  /*9d50*/  @P0 MOV R32, RZ ;  /* 0x000000ff00200202 */ /* 0x000fe20000000f00 */
[----:B------:R-:W-:Y:S02]  /*9d60*/  @!P0 IMAD.MOV.U32 R33, RZ, RZ, R18 ;  /* 0x000000ffff218224 */ /* 0x000fe400078e0012 */
[----:B------:R-:W-:Y:S01]  /*9d70*/  @P0 IMAD.MOV.U32 R33, RZ, RZ, R13 ;  /* 0x000000ffff210224 */ /* 0x000fe200078e000d */
[----:B------:R-:W-:Y:S06]  /*9d80*/  BRA `(.L_x_146) ;  /* 0x00000000001c7947 */ /* 0x000fec0003800000 */
.L_x_148:
[----:B------:R-:W-:-:S05]  /*9d90*/  LOP3.LUT R32, R21, 0x80000, RZ, 0xfc, !PT ;  /* 0x0008000015207812 */ /* 0x000fca00078efcff */
[----:B------:R-:W-:Y:S01]  /*9da0*/  IMAD.MOV.U32 R33, RZ, RZ, R32 ;  /* 0x000000ffff217224 */ /* 0x000fe200078e0020 */
[----:B------:R-:W-:Y:S01]  /*9db0*/  MOV R32, R20 ;  /* 0x0000001400207202 */ /* 0x000fe20000000f00 */
[----:B------:R-:W-:Y:S06]  /*9dc0*/  BRA `(.L_x_146) ;  /* 0x00000000000c7947 */ /* 0x000fec0003800000 */
.L_x_147:
[----:B------:R-:W-:-:S05]  /*9dd0*/  LOP3.LUT R32, R19, 0x80000, RZ, 0xfc, !PT ;  /* 0x0008000013207812 */ /* 0x000fca00078efcff */
[----:B------:R-:W-:Y:S02]  /*9de0*/  IMAD.MOV.U32 R33, RZ, RZ, R32 ;  /* 0x000000ffff217224 */ /* 0x000fe400078e0020 */
[----:B------:R-:W-:-:S07]  /*9df0*/  IMAD.MOV.U32 R32, RZ, RZ, R18 ;  /* 0x000000ffff207224 */ /* 0x000fce00078e0012 */
.L_x_146:
[----:B------:R-:W-:Y:S01]  /*9e00*/  IMAD.MOV.U32 R16, RZ, RZ, R4 ;  /* 0x000000ffff107224 */ /* 0x000fe200078e0004 */
[----:B------:R-:W-:Y:S01]  /*9e10*/  MOV R17, 0x0 ;  /* 0x0000000000117802 */ /* 0x000fe20000000f00 */
[----:B------:R-:W-:Y:S01]  /*9e20*/  IMAD.MOV.U32 R14, RZ, RZ, R33 ;  /* 0x000000ffff0e7224 */ /* 0x000fe200078e0021 */
[----:B------:R-:W-:Y:S02]  /*9e30*/  MOV R13, R32 ;  /* 0x00000020000d7202 */ /* 0x000fe40000000f00 */
[----:B------:R-:W-:Y:S05]  /*9e40*/  RET.REL.NODEC R16 `(_Z10kernel_shtiiiiPfS_S_) ;  /* 0xffffff60106c7950 */ /* 0x000fea0003c3ffff */
        .weak           $__internal_1_$__cuda_sm20_sqrt_rn_f32_slowpath
        .type           $__internal_1_$__cuda_sm20_sqrt_rn_f32_slowpath,@function
        .size           $__internal_1_$__cuda_sm20_sqrt_rn_f32_slowpath,($__internal_2_$__cuda_sm3x_div_rn_noftz_f32_slowpath - $__internal_1_$__cuda_sm20_sqrt_rn_f32_slowpath)
$__internal_1_$__cuda_sm20_sqrt_rn_f32_slowpath:
[----:B------:R-:W-:-:S13]  /*9e50*/  LOP3.LUT P1, RZ, R4, 0x7fffffff, RZ, 0xc0, !PT ;  /* 0x7fffffff04ff7812 */ /* 0x000fda000782c0ff */
[----:B------:R-:W-:Y:S01]  /*9e60*/  @!P1 IMAD.MOV.U32 R17, RZ, RZ, R4 ;  /* 0x000000ffff119224 */ /* 0x000fe200078e0004 */
[----:B------:R-:W-:Y:S06]  /*9e70*/  @!P1 BRA `(.L_x_149) ;  /* 0x0000000000409947 */ /* 0x000fec0003800000 */
[----:B------:R-:W-:-:S13]  /*9e80*/  FSETP.GEU.FTZ.AND P1, PT, R4, RZ, PT ;  /* 0x000000ff0400720b */ /* 0x000fda0003f3e000 */
[----:B------:R-:W-:Y:S01]  /*9e90*/  @!P1 IMAD.MOV.U32 R17, RZ, RZ, 0x7fffffff ;  /* 0x7fffffffff119424 */ /* 0x000fe200078e00ff */
[----:B------:R-:W-:Y:S06]  /*9ea0*/  @!P1 BRA `(.L_x_149) ;  /* 0x0000000000349947 */ /* 0x000fec0003800000 */
[----:B------:R-:W-:-:S13]  /*9eb0*/  FSETP.GTU.FTZ.AND P1, PT, |R4|, +INF , PT ;  /* 0x7f8000000400780b */ /* 0x000fda0003f3c200 */
[----:B------:R-:W-:Y:S01]  /*9ec0*/  @P1 FADD.FTZ R17, R4, 1 ;  /* 0x3f80000004111421 */ /* 0x000fe20000010000 */
[----:B------:R-:W-:Y:S06]  /*9ed0*/  @P1 BRA `(.L_x_149) ;  /* 0x0000000000281947 */ /* 0x000fec0003800000 */
[----:B------:R-:W-:-:S13]  /*9ee0*/  FSETP.NEU.FTZ.AND P1, PT, |R4|, +INF , PT ;  /* 0x7f8000000400780b */ /* 0x000fda0003f3d200 */
[----:B------:R-:W-:-:S04]  /*9ef0*/  @P1 FFMA R17, R4, 1.84467440737095516160e+19, RZ ;  /* 0x5f80000004111823 */ /* 0x000fc800000000ff */
[----:B------:R-:W0:Y:S02]  /*9f00*/  @P1 MUFU.RSQ R14, R17 ;  /* 0x00000011000e1308 */ /* 0x000e240000001400 */
[----:B0-----:R-:W-:Y:S01]  /*9f10*/  @P1 FMUL.FTZ R13, R17, R14 ;  /* 0x0000000e110d1220 */ /* 0x001fe20000410000 */
[----:B------:R-:W-:-:S03]  /*9f20*/  @P1 FMUL.FTZ R14, R14, 0.5 ;  /* 0x3f0000000e0e1820 */ /* 0x000fc60000410000 */
[----:B------:R-:W-:-:S04]  /*9f30*/  @P1 FADD.FTZ R18, -R13, -RZ ;  /* 0x800000ff0d121221 */ /* 0x000fc80000010100 */
[----:B------:R-:W-:Y:S01]  /*9f40*/  @P1 FFMA R18, R13, R18, R17 ;  /* 0x000000120d121223 */ /* 0x000fe20000000011 */
[----:B------:R-:W-:-:S03]  /*9f50*/  @!P1 MOV R17, R4 ;  /* 0x0000000400119202 */ /* 0x000fc60000000f00 */
[----:B------:R-:W-:-:S04]  /*9f60*/  @P1 FFMA R14, R18, R14, R13 ;  /* 0x0000000e120e1223 */ /* 0x000fc8000000000d */
[----:B------:R-:W-:-:S07]  /*9f70*/  @P1 FMUL.FTZ R17, R14, 2.3283064365386962891e-10 ;  /* 0x2f8000000e111820 */ /* 0x000fce0000410000 */
.L_x_149:
[----:B------:R-:W-:Y:S02]  /*9f80*/  IMAD.MOV.U32 R4, RZ, RZ, R17 ;  /* 0x000000ffff047224 */ /* 0x000fe400078e0011 */
[----:B------:R-:W-:-:S04]  /*9f90*/  IMAD.MOV.U32 R17, RZ, RZ, 0x0 ;  /* 0x00000000ff117424 */ /* 0x000fc800078e00ff */
[----:B------:R-:W-:Y:S05]  /*9fa0*/  RET.REL.NODEC R16 `(_Z10kernel_shtiiiiPfS_S_) ;  /* 0xffffff6010147950 */ /* 0x000fea0003c3ffff */
        .weak           $__internal_2_$__cuda_sm3x_div_rn_noftz_f32_slowpath
        .type           $__internal_2_$__cuda_sm3x_div_rn_noftz_f32_slowpath,@function
        .size           $__internal_2_$__cuda_sm3x_div_rn_noftz_f32_slowpath,(.L_x_271 - $__internal_2_$__cuda_sm3x_div_rn_noftz_f32_slowpath)
$__internal_2_$__cuda_sm3x_div_rn_noftz_f32_slowpath:
[----:B------:R-:W-:Y:S01]  /*9fb0*/  SHF.R.U32.HI R9, RZ, 0x17, R4 ;  /* 0x00000017ff097819 */ /* 0x000fe20000011604 */
[--C-:B------:R-:W-:Y:S01]  /*9fc0*/  IMAD.MOV.U32 R13, RZ, RZ, R19.reuse ;  /* 0x000000ffff0d7224 */ /* 0x100fe200078e0013 */
[----:B------:R-:W-:Y:S02]  /*9fd0*/  SHF.R.U32.HI R11, RZ, 0x17, R19 ;  /* 0x00000017ff0b7819 */ /* 0x000fe40000011613 */
[----:B------:R-:W-:Y:S02]  /*9fe0*/  LOP3.LUT R9, R9, 0xff, RZ, 0xc0, !PT ;  /* 0x000000ff09097812 */ /* 0x000fe400078ec0ff */
[----:B------:R-:W-:Y:S02]  /*9ff0*/  LOP3.LUT R16, R11, 0xff, RZ, 0xc0, !PT ;  /* 0x000000ff0b107812 */ /* 0x000fe400078ec0ff */
[----:B------:R-:W-:-:S03]  /*a000*/  IADD3 R17, PT, PT, R9, -0x1, RZ ;  /* 0xffffffff09117810 */ /* 0x000fc60007ffe0ff */
[----:B------:R-:W-:Y:S01]  /*a010*/  VIADD R14, R16, 0xffffffff ;  /* 0xffffffff100e7836 */ /* 0x000fe20000000000 */
[----:B------:R-:W-:-:S04]  /*a020*/  ISETP.GT.U32.AND P0, PT, R17, 0xfd, PT ;  /* 0x000000fd1100780c */ /* 0x000fc80003f04070 */
[----:B------:R-:W-:-:S13]  /*a030*/  ISETP.GT.U32.OR P0, PT, R14, 0xfd, P0 ;  /* 0x000000fd0e00780c */ /* 0x000fda0000704470 */
[----:B------:R-:W-:Y:S01]  /*a040*/  @!P0 MOV R11, RZ ;  /* 0x000000ff000b8202 */ /* 0x000fe20000000f00 */
[----:B------:R-:W-:Y:S06]  /*a050*/  @!P0 BRA `(.L_x_150) ;  /* 0x00000000005c8947 */ /* 0x000fec0003800000 */
[----:B------:R-:W-:Y:S02]  /*a060*/  FSETP.GTU.FTZ.AND P0, PT, |R19|, +INF , PT ;  /* 0x7f8000001300780b */ /* 0x000fe40003f1c200 */
[----:B------:R-:W-:-:S04]  /*a070*/  FSETP.GTU.FTZ.AND P1, PT, |R4|, +INF , PT ;  /* 0x7f8000000400780b */ /* 0x000fc80003f3c200 */
[----:B------:R-:W-:-:S13]  /*a080*/  PLOP3.LUT P0, PT, P0, P1, PT, 0xf8, 0x8f ;  /* 0x00000000008f781c */ /* 0x000fda0000703f70 */
[----:B------:R-:W-:Y:S05]  /*a090*/  @P0 BRA `(.L_x_151) ;  /* 0x0000000400440947 */ /* 0x000fea0003800000 */
[----:B------:R-:W-:-:S13]  /*a0a0*/  LOP3.LUT P0, RZ, R4, 0x7fffffff, R13, 0xc8, !PT ;  /* 0x7fffffff04ff7812 */ /* 0x000fda000780c80d */
[----:B------:R-:W-:Y:S05]  /*a0b0*/  @!P0 BRA `(.L_x_152) ;  /* 0x0000000400348947 */ /* 0x000fea0003800000 */
[C---:B------:R-:W-:Y:S02]  /*a0c0*/  FSETP.NEU.FTZ.AND P0, PT, |R19|.reuse, +INF , PT ;  /* 0x7f8000001300780b */ /* 0x040fe40003f1d200 */
[----:B------:R-:W-:Y:S02]  /*a0d0*/  FSETP.NEU.FTZ.AND P2, PT, |R4|, +INF , PT ;  /* 0x7f8000000400780b */ /* 0x000fe40003f5d200 */
[----:B------:R-:W-:-:S11]  /*a0e0*/  FSETP.NEU.FTZ.AND P1, PT, |R19|, +INF , PT ;  /* 0x7f8000001300780b */ /* 0x000fd60003f3d200 */
[----:B------:R-:W-:Y:S05]  /*a0f0*/  @!P2 BRA !P0, `(.L_x_152) ;  /* 0x000000040024a947 */ /* 0x000fea0004000000 */
[----:B------:R-:W-:-:S04]  /*a100*/  LOP3.LUT P0, RZ, R13, 0x7fffffff, RZ, 0xc0, !PT ;  /* 0x7fffffff0dff7812 */ /* 0x000fc8000780c0ff */
[----:B------:R-:W-:-:S13]  /*a110*/  PLOP3.LUT P0, PT, P2, P0, PT, 0x2f, 0xf2 ;  /* 0x0000000000f2781c */ /* 0x000fda0001700577 */
[----:B------:R-:W-:Y:S05]  /*a120*/  @P0 BRA `(.L_x_153) ;  /* 0x0000000400100947 */ /* 0x000fea0003800000 */
[----:B------:R-:W-:-:S04]  /*a130*/  LOP3.LUT P0, RZ, R4, 0x7fffffff, RZ, 0xc0, !PT ;  /* 0x7fffffff04ff7812 */ /* 0x000fc8000780c0ff */
[----:B------:R-:W-:-:S13]  /*a140*/  PLOP3.LUT P0, PT, P1, P0, PT, 0x2f, 0xf2 ;  /* 0x0000000000f2781c */ /* 0x000fda0000f00577 */
[----:B------:R-:W-:Y:S05]  /*a150*/  @P0 BRA `(.L_x_154) ;  /* 0x0000000000f80947 */ /* 0x000fea0003800000 */
[----:B------:R-:W-:Y:S02]  /*a160*/  ISETP.GE.AND P0, PT, R14, RZ, PT ;  /* 0x000000ff0e00720c */ /* 0x000fe40003f06270 */
[----:B------:R-:W-:-:S11]  /*a170*/  ISETP.GE.AND P1, PT, R17, RZ, PT ;  /* 0x000000ff1100720c */ /* 0x000fd60003f26270 */
[----:B------:R-:W-:Y:S02]  /*a180*/  @P0 IMAD.MOV.U32 R11, RZ, RZ, RZ ;  /* 0x000000ffff0b0224 */ /* 0x000fe400078e00ff */
[----:B------:R-:W-:Y:S01]  /*a190*/  @!P0 FFMA R13, R19, 1.84467440737095516160e+19, RZ ;  /* 0x5f800000130d8823 */ /* 0x000fe200000000ff */
[----:B------:R-:W-:Y:S02]  /*a1a0*/  @!P0 IMAD.MOV.U32 R11, RZ, RZ, -0x40 ;  /* 0xffffffc0ff0b8424 */ /* 0x000fe400078e00ff */
[----:B------:R-:W-:-:S03]  /*a1b0*/  @!P1 FFMA R4, R4, 1.84467440737095516160e+19, RZ ;  /* 0x5f80000004049823 */ /* 0x000fc600000000ff */
[----:B------:R-:W-:-:S07]  /*a1c0*/  @!P1 IADD3 R11, PT, PT, R11, 0x40, RZ ;  /* 0x000000400b0b9810 */ /* 0x000fce0007ffe0ff */
.L_x_150:
[----:B------:R-:W-:Y:S01]  /*a1d0*/  LEA R17, R9, 0xc0800000, 0x17 ;  /* 0xc080000009117811 */ /* 0x000fe200078eb8ff */
[----:B------:R-:W-:-:S04]  /*a1e0*/  VIADD R16, R16, 0xffffff81 ;  /* 0xffffff8110107836 */ /* 0x000fc80000000000 */
[----:B------:R-:W-:Y:S02]  /*a1f0*/  IMAD.IADD R17, R4, 0x1, -R17 ;  /* 0x0000000104117824 */ /* 0x000fe400078e0a11 */
[C---:B------:R-:W-:Y:S01]  /*a200*/  IMAD R4, R16.reuse, -0x800000, R13 ;  /* 0xff80000010047824 */ /* 0x040fe200078e020d */
[----:B------:R-:W-:Y:S01]  /*a210*/  IADD3 R16, PT, PT, R16, 0x7f, -R9 ;  /* 0x0000007f10107810 */ /* 0x000fe20007ffe809 */
[----:B------:R-:W0:Y:S01]  /*a220*/  MUFU.RCP R14, R17 ;  /* 0x00000011000e7308 */ /* 0x000e220000001000 */
[----:B------:R-:W-:Y:S02]  /*a230*/  FADD.FTZ R23, -R17, -RZ ;  /* 0x800000ff11177221 */ /* 0x000fe40000010100 */
[----:B------:R-:W-:Y:S02]  /*a240*/  IADD3 R16, PT, PT, R16, R11, RZ ;  /* 0x0000000b10107210 */ /* 0x000fe40007ffe0ff */
[----:B0-----:R-:W-:-:S04]  /*a250*/  FFMA R25, R14, R23, 1 ;  /* 0x3f8000000e197423 */ /* 0x001fc80000000017 */
[----:B------:R-:W-:-:S04]  /*a260*/  FFMA R13, R14, R25, R14 ;  /* 0x000000190e0d7223 */ /* 0x000fc8000000000e */
[----:B------:R-:W-:-:S04]  /*a270*/  FFMA R14, R4, R13, RZ ;  /* 0x0000000d040e7223 */ /* 0x000fc800000000ff */
[----:B------:R-:W-:-:S04]  /*a280*/  FFMA R18, R23, R14, R4 ;  /* 0x0000000e17127223 */ /* 0x000fc80000000004 */
[----:B------:R-:W-:-:S04]  /*a290*/  FFMA R14, R13, R18, R14 ;  /* 0x000000120d0e7223 */ /* 0x000fc8000000000e */
[----:B------:R-:W-:-:S04]  /*a2a0*/  FFMA R23, R23, R14, R4 ;  /* 0x0000000e17177223 */ /* 0x000fc80000000004 */
[----:B------:R-:W-:-:S05]  /*a2b0*/  FFMA R4, R13, R23, R14 ;  /* 0x000000170d047223 */ /* 0x000fca000000000e */
[----:B------:R-:W-:-:S04]  /*a2c0*/  SHF.R.U32.HI R9, RZ, 0x17, R4 ;  /* 0x00000017ff097819 */ /* 0x000fc80000011604 */
[----:B------:R-:W-:-:S05]  /*a2d0*/  LOP3.LUT R9, R9, 0xff, RZ, 0xc0, !PT ;  /* 0x000000ff09097812 */ /* 0x000fca00078ec0ff */
[----:B------:R-:W-:-:S04]  /*a2e0*/  IMAD.IADD R17, R9, 0x1, R16 ;  /* 0x0000000109117824 */ /* 0x000fc800078e0210 */
[----:B------:R-:W-:-:S05]  /*a2f0*/  VIADD R9, R17, 0xffffffff ;  /* 0xffffffff11097836 */ /* 0x000fca0000000000 */
[----:B------:R-:W-:-:S13]  /*a300*/  ISETP.GE.U32.AND P0, PT, R9, 0xfe, PT ;  /* 0x000000fe0900780c */ /* 0x000fda0003f06070 */
[----:B------:R-:W-:Y:S05]  /*a310*/  @!P0 BRA `(.L_x_155) ;  /* 0x0000000000808947 */ /* 0x000fea0003800000 */
[----:B------:R-:W-:-:S13]  /*a320*/  ISETP.GT.AND P0, PT, R17, 0xfe, PT ;  /* 0x000000fe1100780c */ /* 0x000fda0003f04270 */
[----:B------:R-:W-:Y:S05]  /*a330*/  @P0 BRA `(.L_x_156) ;  /* 0x00000000006c0947 */ /* 0x000fea0003800000 */
[----:B------:R-:W-:-:S13]  /*a340*/  ISETP.GE.AND P0, PT, R17, 0x1, PT ;  /* 0x000000011100780c */ /* 0x000fda0003f06270 */
[----:B------:R-:W-:Y:S05]  /*a350*/  @P0 BRA `(.L_x_157) ;  /* 0x0000000000980947 */ /* 0x000fea0003800000 */
[----:B------:R-:W-:Y:S02]  /*a360*/  ISETP.GE.AND P0, PT, R17, -0x18, PT ;  /* 0xffffffe81100780c */ /* 0x000fe40003f06270 */
[----:B------:R-:W-:-:S11]  /*a370*/  LOP3.LUT R4, R4, 0x80000000, RZ, 0xc0, !PT ;  /* 0x8000000004047812 */ /* 0x000fd600078ec0ff */
[----:B------:R-:W-:Y:S05]  /*a380*/  @!P0 BRA `(.L_x_157) ;  /* 0x00000000008c8947 */ /* 0x000fea0003800000 */
[-CC-:B------:R-:W-:Y:S01]  /*a390*/  FFMA.RZ R9, R13, R23.reuse, R14.reuse ;  /* 0x000000170d097223 */ /* 0x180fe2000000c00e */
[C---:B------:R-:W-:Y:S02]  /*a3a0*/  IADD3 R16, PT, PT, R17.reuse, 0x20, RZ ;  /* 0x0000002011107810 */ /* 0x040fe40007ffe0ff */
[----:B------:R-:W-:Y:S02]  /*a3b0*/  ISETP.NE.AND P2, PT, R17, RZ, PT ;  /* 0x000000ff1100720c */ /* 0x000fe40003f45270 */
[----:B------:R-:W-:Y:S01]  /*a3c0*/  LOP3.LUT R11, R9, 0x7fffff, RZ, 0xc0, !PT ;  /* 0x007fffff090b7812 */ /* 0x000fe200078ec0ff */
[CCC-:B------:R-:W-:Y:S01]  /*a3d0*/  FFMA.RP R9, R13.reuse, R23.reuse, R14.reuse ;  /* 0x000000170d097223 */ /* 0x1c0fe2000000800e */
[----:B------:R-:W-:Y:S01]  /*a3e0*/  FFMA.RM R14, R13, R23, R14 ;  /* 0x000000170d0e7223 */ /* 0x000fe2000000400e */
[----:B------:R-:W-:Y:S01]  /*a3f0*/  IMAD.MOV R13, RZ, RZ, -R17 ;  /* 0x000000ffff0d7224 */ /* 0x000fe200078e0a11 */
[----:B------:R-:W-:Y:S02]  /*a400*/  LOP3.LUT R11, R11, 0x800000, RZ, 0xfc, !PT ;  /* 0x008000000b0b7812 */ /* 0x000fe400078efcff */
[----:B------:R-:W-:-:S02]  /*a410*/  ISETP.NE.AND P1, PT, R17, RZ, PT ;  /* 0x000000ff1100720c */ /* 0x000fc40003f25270 */
[----:B------:R-:W-:Y:S02]  /*a420*/  SHF.L.U32 R16, R11, R16, RZ ;  /* 0x000000100b107219 */ /* 0x000fe400000006ff */
[----:B------:R-:W-:Y:S02]  /*a430*/  FSETP.NEU.FTZ.AND P0, PT, R9, R14, PT ;  /* 0x0000000e0900720b */ /* 0x000fe40003f1d000 */
[----:B------:R-:W-:Y:S02]  /*a440*/  SEL R14, R13, RZ, P2 ;  /* 0x000000ff0d0e7207 */ /* 0x000fe40001000000 */
[----:B------:R-:W-:Y:S02]  /*a450*/  ISETP.NE.AND P1, PT, R16, RZ, P1 ;  /* 0x000000ff1000720c */ /* 0x000fe40000f25270 */
[----:B------:R-:W-:Y:S02]  /*a460*/  SHF.R.U32.HI R14, RZ, R14, R11 ;  /* 0x0000000eff0e7219 */ /* 0x000fe4000001160b */
[----:B------:R-:W-:-:S02]  /*a470*/  PLOP3.LUT P0, PT, P0, P1, PT, 0xf8, 0x8f ;  /* 0x00000000008f781c */ /* 0x000fc40000703f70 */
[----:B------:R-:W-:Y:S02]  /*a480*/  SHF.R.U32.HI R16, RZ, 0x1, R14 ;  /* 0x00000001ff107819 */ /* 0x000fe4000001160e */
[----:B------:R-:W-:-:S04]  /*a490*/  SEL R9, RZ, 0x1, !P0 ;  /* 0x00000001ff097807 */ /* 0x000fc80004000000 */
[----:B------:R-:W-:-:S04]  /*a4a0*/  LOP3.LUT R9, R9, 0x1, R16, 0xf8, !PT ;  /* 0x0000000109097812 */ /* 0x000fc800078ef810 */
[----:B------:R-:W-:-:S05]  /*a4b0*/  LOP3.LUT R9, R9, R14, RZ, 0xc0, !PT ;  /* 0x0000000e09097212 */ /* 0x000fca00078ec0ff */
[----:B------:R-:W-:-:S05]  /*a4c0*/  IMAD.IADD R9, R16, 0x1, R9 ;  /* 0x0000000110097824 */ /* 0x000fca00078e0209 */
[----:B------:R-:W-:Y:S01]  /*a4d0*/  LOP3.LUT R4, R9, R4, RZ, 0xfc, !PT ;  /* 0x0000000409047212 */ /* 0x000fe200078efcff */
[----:B------:R-:W-:Y:S06]  /*a4e0*/  BRA `(.L_x_157) ;  /* 0x0000000000347947 */ /* 0x000fec0003800000 */
.L_x_156:
[----:B------:R-:W-:-:S04]  /*a4f0*/  LOP3.LUT R4, R4, 0x80000000, RZ, 0xc0, !PT ;  /* 0x8000000004047812 */ /* 0x000fc800078ec0ff */
[----:B------:R-:W-:Y:S01]  /*a500*/  LOP3.LUT R4, R4, 0x7f800000, RZ, 0xfc, !PT ;  /* 0x7f80000004047812 */ /* 0x000fe200078efcff */
[----:B------:R-:W-:Y:S06]  /*a510*/  BRA `(.L_x_157) ;  /* 0x0000000000287947 */ /* 0x000fec0003800000 */
.L_x_155:
[----:B------:R-:W-:Y:S01]  /*a520*/  LEA R4, R16, R4, 0x17 ;  /* 0x0000000410047211 */ /* 0x000fe200078eb8ff */
[----:B------:R-:W-:Y:S06]  /*a530*/  BRA `(.L_x_157) ;  /* 0x0000000000207947 */ /* 0x000fec0003800000 */
.L_x_154:
[----:B------:R-:W-:-:S04]  /*a540*/  LOP3.LUT R4, R4, 0x80000000, R13, 0x48, !PT ;  /* 0x8000000004047812 */ /* 0x000fc800078e480d */
[----:B------:R-:W-:Y:S01]  /*a550*/  LOP3.LUT R4, R4, 0x7f800000, RZ, 0xfc, !PT ;  /* 0x7f80000004047812 */ /* 0x000fe200078efcff */
[----:B------:R-:W-:Y:S06]  /*a560*/  BRA `(.L_x_157) ;  /* 0x0000000000147947 */ /* 0x000fec0003800000 */
.L_x_153:
[----:B------:R-:W-:Y:S01]  /*a570*/  LOP3.LUT R4, R4, 0x80000000, R13, 0x48, !PT ;  /* 0x8000000004047812 */ /* 0x000fe200078e480d */
[----:B------:R-:W-:Y:S06]  /*a580*/  BRA `(.L_x_157) ;  /* 0x00000000000c7947 */ /* 0x000fec0003800000 */
.L_x_152:
[----:B------:R-:W0:Y:S01]  /*a590*/  MUFU.RSQ R4, -QNAN ;  /* 0xffc0000000047908 */ /* 0x000e220000001400 */
[----:B------:R-:W-:Y:S05]  /*a5a0*/  BRA `(.L_x_157) ;  /* 0x0000000000047947 */ /* 0x000fea0003800000 */
.L_x_151:
[----:B------:R-:W-:-:S07]  /*a5b0*/  FADD.FTZ R4, R19, R4 ;  /* 0x0000000413047221 */ /* 0x000fce0000010000 */
.L_x_157:
[----:B------:R-:W-:-:S04]  /*a5c0*/  IMAD.MOV.U32 R11, RZ, RZ, 0x0 ;  /* 0x00000000ff0b7424 */ /* 0x000fc800078e00ff */
[----:B0-----:R-:W-:Y:S05]  /*a5d0*/  RET.REL.NODEC R10 `(_Z10kernel_shtiiiiPfS_S_) ;  /* 0xffffff580a887950 */ /* 0x001fea0003c3ffff */
.L_x_158:
[----:B------:R-:W-:-:S00]  /*a5e0*/  BRA `(.L_x_158) ;  /* 0xfffffffc00fc7947 */ /* 0x000fc0000383ffff */
[----:B------:R-:W-:-:S00]  /*a5f0*/  NOP ;  /* 0x0000000000007918 */ /* 0x000fc00000000000 */
        /* <DEDUP_REMOVED lines=8> */
.L_x_271:


//--------------------- .text._Z19kernel_legendredowniPfiS_ --------------------------
	.section	.text._Z19kernel_legendredowniPfiS_,"ax",@progbits
	.align	128
        .global         _Z19kernel_legendredowniPfiS_
        .type           _Z19kernel_legendredowniPfiS_,@function
        .size           _Z19kernel_legendredowniPfiS_,(.L_x_273 - _Z19kernel_legendredowniPfiS_)
        .other          _Z19kernel_legendredowniPfiS_,@"STO_CUDA_ENTRY STV_DEFAULT"
_Z19kernel_legendredowniPfiS_:
.text._Z19kernel_legendredowniPfiS_:
[----:B------:R-:W0:Y:S01]  /*0000*/  LDC R1, c[0x0][0x37c] ;  /* 0x0000df00ff017b82 */ /* 0x000e220000000800 */
[----:B------:R-:W1:Y:S07]  /*0010*/  S2R R3, SR_TID.X ;  /* 0x0000000000037919 */ /* 0x000e6e0000002100 */
[----:B------:R-:W1:Y:S01]  /*0020*/  S2UR UR4, SR_CTAID.X ;  /* 0x00000000000479c3 */ /* 0x000e620000002500 */
[----:B------:R-:W2:Y:S07]  /*0030*/  LDCU UR5, c[0x0][0x380] ;  /* 0x00007000ff0577ac */ /* 0x000eae0008000800 */
[----:B------:R-:W1:Y:S02]  /*0040*/  LDC R2, c[0x0][0x360] ;  /* 0x0000d800ff027b82 */ /* 0x000e640000000800 */
[----:B-1----:R-:W-:-:S05]  /*0050*/  IMAD R2, R2, UR4, R3 ;  /* 0x0000000402027c24 */ /* 0x002fca000f8e0203 */
[----:B--2---:R-:W-:-:S13]  /*0060*/  ISETP.GE.AND P0, PT, R2, UR5, PT ;  /* 0x0000000502007c0c */ /* 0x004fda000bf06270 */
[----:B0-----:R-:W-:Y:S05]  /*0070*/  @P0 EXIT ;  /* 0x000000000000094d */ /* 0x001fea0003800000 */
[----:B------:R-:W0:Y:S01]  /*0080*/  LDC.64 R6, c[0x0][0x388] ;  /* 0x0000e200ff067b82 */ /* 0x000e220000000a00 */
[----:B------:R-:W1:Y:S01]  /*0090*/  LDCU.64 UR36, c[0x0][0x358] ;  /* 0x00006b00ff2477ac */ /* 0x000e620008000a00 */
[----:B0-----:R-:W-:-:S05]  /*00a0*/  IMAD.WIDE.U32 R6, R3, 0x4, R6 ;  /* 0x0000000403067825 */ /* 0x001fca00078e0006 */
[----:B-1----:R0:W5:Y:S01]  /*00b0*/  LDG.E R5, desc[UR36][R6.64] ;  /* 0x0000002406057981 */ /* 0x002162000c1e1900 */
[----:B------:R-:W-:Y:S01]  /*00c0*/  IMAD.U32 R4, RZ, RZ, UR4 ;  /* 0x00000004ff047e24 */ /* 0x000fe2000f8e00ff */
[----:B------:R-:W-:Y:S01]  /*00d0*/  MOV R20, 0x100 ;  /* 0x0000010000147802 */ /* 0x000fe20000000f00 */
[----:B------:R-:W-:-:S07]  /*00e0*/  IMAD.MOV.U32 R21, RZ, RZ, 0x0 ;  /* 0x00000000ff157424 */ /* 0x000fce00078e00ff */
[----:B0----5:R-:W-:Y:S05]  /*00f0*/  CALL.REL.NOINC `($_Z19kernel_legendredowniPfiS_$_Z14d_legendredownif) ;  /* 0x0000000000107944 */ /* 0x021fea0003c00000 */
[----:B------:R-:W0:Y:S02]  /*0100*/  LDC.64 R6, c[0x0][0x398] ;  /* 0x0000e600ff067b82 */ /* 0x000e240000000a00 */
[----:B0-----:R-:W-:-:S05]  /*0110*/  IMAD.WIDE R2, R2, 0x4, R6 ;  /* 0x0000000402027825 */ /* 0x001fca00078e0206 */
[----:B------:R-:W-:Y:S01]  /*0120*/  STG.E desc[UR36][R2.64], R4 ;  /* 0x0000000402007986 */ /* 0x000fe2000c101924 */
[----:B------:R-:W-:Y:S05]  /*0130*/  EXIT ;  /* 0x000000000000794d */ /* 0x000fea0003800000 */
        .type           $_Z19kernel_legendredowniPfiS_$_Z14d_legendredownif,@function
        .size           $_Z19kernel_legendredowniPfiS_$_Z14d_legendredownif,($__internal_3_$__cuda_sm3x_div_rn_noftz_f32_slowpath - $_Z19kernel_legendredowniPfiS_$_Z14d_legendredownif)
$_Z19kernel_legendredowniPfiS_$_Z14d_legendredownif:
[----:B------:R-:W-:-:S05]  /*0140*/  VIADD R1, R1, 0xffffffd8 ;  /* 0xffffffd801017836 */ /* 0x000fca0000000000 */
[----:B------:R-:W-:Y:S04]  /*0150*/  STL [R1+0x24], R25 ;  /* 0x0000241901007387 */ /* 0x000fe80000100800 */
[----:B------:R-:W-:Y:S04]  /*0160*/  STL [R1+0x18], R21 ;  /* 0x0000181501007387 */ /* 0x000fe80000100800 */
[----:B------:R-:W-:Y:S04]  /*0170*/  STL [R1+0x14], R20 ;  /* 0x0000141401007387 */ /* 0x000fe80000100800 */
[----:B------:R-:W-:Y:S04]  /*0180*/  STL [R1+0x8], R17 ;  /* 0x0000081101007387 */ /* 0x000fe80000100800 */
[----:B------:R-:W-:Y:S04]  /*0190*/  STL [R1+0x4], R16 ;  /* 0x0000041001007387 */ /* 0x000fe80000100800 */
[----:B------:R-:W-:Y:S04]  /*01a0*/  STL [R1], R2 ;  /* 0x0000000201007387 */ /* 0x000fe80000100800 */
[----:B------:R0:W-:Y:S04]  /*01b0*/  STL [R1+0x20], R23 ;  /* 0x0000201701007387 */ /* 0x0001e80000100800 */
[----:B------:R1:W-:Y:S04]  /*01c0*/  STL [R1+0x1c], R22 ;  /* 0x00001c1601007387 */ /* 0x0003e80000100800 */
[----:B------:R2:W-:Y:S01]  /*01d0*/  STL [R1+0x10], R19 ;  /* 0x0000101301007387 */ /* 0x0005e20000100800 */
[----:B0-----:R-:W0:Y:S05]  /*01e0*/  BMOV.32.CLEAR R23, B7 ;  /* 0x0000000007177355 */ /* 0x001e2a0000100000 */
[----:B-1----:R-:W1:Y:S05]  /*01f0*/  BMOV.32.CLEAR R22, B6 ;  /* 0x0000000006167355 */ /* 0x002e6a0000100000 */
[----:B------:R3:W-:Y:S01]  /*0200*/  STL [R1+0xc], R18 ;  /* 0x00000c1201007387 */ /* 0x0007e20000100800 */
[----:B--2---:R-:W-:-:S02]  /*0210*/  IMAD.MOV.U32 R19, RZ, RZ, R4 ;  /* 0x000000ffff137224 */ /* 0x004fc400078e0004 */
[----:B---3--:R-:W-:-:S03]  /*0220*/  IMAD.MOV.U32 R18, RZ, RZ, R5 ;  /* 0x000000ffff127224 */ /* 0x008fc600078e0005 */
[----:B------:R-:W-:Y:S01]  /*0230*/  ISETP.NE.AND P0, PT, R19, RZ, PT ;  /* 0x000000ff1300720c */ /* 0x000fe20003f05270 */
[----:B------:R-:W-:Y:S01]  /*0240*/  BSSY.RECONVERGENT B7, `(.L_x_159) ;  /* 0x0000027000077945 */ /* 0x000fe20003800200 */
[----:B------:R-:W-:-:S11]  /*0250*/  IMAD.MOV.U32 R4, RZ, RZ, 0x3f800000 ;  /* 0x3f800000ff047424 */ /* 0x000fd600078e00ff */
[----:B01----:R-:W-:Y:S05]  /*0260*/  @!P0 BRA `(.L_x_160) ;  /* 0x0000000000908947 */ /* 0x003fea0003800000 */
[----:B------:R-:W-:-:S13]  /*0270*/  ISETP.NE.AND P0, PT, R19, 0x1, PT ;  /* 0x000000011300780c */ /* 0x000fda0003f05270 */
[----:B------:R-:W-:Y:S01]  /*0280*/  @!P0 IMAD.MOV.U32 R4, RZ, RZ, R18 ;  /* 0x000000ffff048224 */ /* 0x000fe200078e0012 */
[----:B------:R-:W-:Y:S06]  /*0290*/  @!P0 BRA `(.L_x_160) ;  /* 0x0000000000848947 */ /* 0x000fec0003800000 */
[----:B------:R-:W-:Y:S01]  /*02a0*/  I2FP.F32.S32 R16, R19 ;  /* 0x0000001300107245 */ /* 0x000fe20000201400 */
[----:B------:R-:W-:Y:S01]  /*02b0*/  IMAD.MOV.U32 R25, RZ, RZ, 0x3f800000 ;  /* 0x3f800000ff197424 */ /* 0x000fe200078e00ff */
[-C--:B------:R-:W-:Y:S01]  /*02c0*/  MOV R5, R18.reuse ;  /* 0x0000001200057202 */ /* 0x080fe20000000f00 */
[----:B------:R-:W-:Y:S01]  /*02d0*/  VIADD R17, R19, 0xffffffff ;  /* 0xffffffff13117836 */ /* 0x000fe20000000000 */
[----:B------:R-:W-:Y:S01]  /*02e0*/  MOV R20, 0x340 ;  /* 0x0000034000147802 */ /* 0x000fe20000000f00 */
[----:B------:R-:W-:Y:S01]  /*02f0*/  FFMA R25, R16, 2, -R25 ;  /* 0x4000000010197823 */ /* 0x000fe20000000819 */
[----:B------:R-:W-:Y:S02]  /*0300*/  IMAD.MOV.U32 R21, RZ, RZ, 0x0 ;  /* 0x00000000ff157424 */ /* 0x000fe400078e00ff */
[----:B------:R-:W-:Y:S02]  /*0310*/  IMAD.MOV.U32 R4, RZ, RZ, R17 ;  /* 0x000000ffff047224 */ /* 0x000fe400078e0011 */
[----:B------:R-:W-:-:S07]  /*0320*/  FMUL R25, R25, R18 ;  /* 0x0000001219197220 */ /* 0x000fce0000400000 */
[----:B------:R-:W-:Y:S05]  /*0330*/  CALL.REL.NOINC `($_Z19kernel_legendredowniPfiS_$_Z14d_legendredownif) ;  /* 0xfffffffc00807944 */ /* 0x000fea0003c3ffff */
[----:B------:R-:W-:Y:S01]  /*0340*/  FMUL R2, R25, R4 ;  /* 0x0000000419027220 */ /* 0x000fe20000400000 */
[----:B------:R-:W-:Y:S01]  /*0350*/  I2FP.F32.S32 R17, R17 ;  /* 0x0000001100117245 */ /* 0x000fe20000201400 */
[----:B------:R-:W-:Y:S01]  /*0360*/  IMAD.MOV.U32 R5, RZ, RZ, R18 ;  /* 0x000000ffff057224 */ /* 0x000fe200078e0012 */
[----:B------:R-:W-:Y:S01]  /*0370*/  MOV R20, 0x3b0 ;  /* 0x000003b000147802 */ /* 0x000fe20000000f00 */
[----:B------:R-:W-:Y:S02]  /*0380*/  VIADD R4, R19, 0xfffffffe ;  /* 0xfffffffe13047836 */ /* 0x000fe40000000000 */
[----:B------:R-:W-:-:S07]  /*0390*/  IMAD.MOV.U32 R21, RZ, RZ, 0x0 ;  /* 0x00000000ff157424 */ /* 0x000fce00078e00ff */
[----:B------:R-:W-:Y:S05]  /*03a0*/  CALL.REL.NOINC `($_Z19kernel_legendredowniPfiS_$_Z14d_legendredownif) ;  /* 0xfffffffc00647944 */ /* 0x000fea0003c3ffff */
[----:B------:R-:W0:Y:S01]  /*03b0*/  MUFU.RCP R3, R16 ;  /* 0x0000001000037308 */ /* 0x000e220000001000 */
[----:B------:R-:W-:Y:S01]  /*03c0*/  FFMA R17, R17, -R4, R2 ;  /* 0x8000000411117223 */ /* 0x000fe20000000002 */
[----:B------:R-:W-:Y:S06]  /*03d0*/  BSSY.RECONVERGENT B6, `(.L_x_160) ;  /* 0x000000d000067945 */ /* 0x000fec0003800200 */
[----:B------:R-:W1:Y:S01]  /*03e0*/  FCHK P0, R17, R16 ;  /* 0x0000001011007302 */ /* 0x000e620000000000 */
[----:B0-----:R-:W-:-:S04]  /*03f0*/  FFMA R0, -R16, R3, 1 ;  /* 0x3f80000010007423 */ /* 0x001fc80000000103 */
[----:B------:R-:W-:-:S04]  /*0400*/  FFMA R0, R3, R0, R3 ;  /* 0x0000000003007223 */ /* 0x000fc80000000003 */
[----:B------:R-:W-:-:S04]  /*0410*/  FFMA R3, R17, R0, RZ ;  /* 0x0000000011037223 */ /* 0x000fc800000000ff */
[----:B------:R-:W-:-:S04]  /*0420*/  FFMA R4, -R16, R3, R17 ;  /* 0x0000000310047223 */ /* 0x000fc80000000111 */
[----:B------:R-:W-:Y:S01]  /*0430*/  FFMA R4, R0, R4, R3 ;  /* 0x0000000400047223 */ /* 0x000fe20000000003 */
[----:B-1----:R-:W-:Y:S06]  /*0440*/  @!P0 BRA `(.L_x_161) ;  /* 0x0000000000148947 */ /* 0x002fec0003800000 */
[----:B------:R-:W-:Y:S01]  /*0450*/  IMAD.MOV.U32 R4, RZ, RZ, R17 ;  /* 0x000000ffff047224 */ /* 0x000fe200078e0011 */
[----:B------:R-:W-:Y:S01]  /*0460*/  MOV R5, R16 ;  /* 0x0000001000057202 */ /* 0x000fe20000000f00 */
[----:B------:R-:W-:Y:S01]  /*0470*/  IMAD.MOV.U32 R21, RZ, RZ, 0x0 ;  /* 0x00000000ff157424 */ /* 0x000fe200078e00ff */
[----:B------:R-:W-:-:S07]  /*0480*/  MOV R20, 0x4a0 ;  /* 0x000004a000147802 */ /* 0x000fce0000000f00 */
[----:B------:R-:W-:Y:S05]  /*0490*/  CALL.REL.NOINC `($__internal_3_$__cuda_sm3x_div_rn_noftz_f32_slowpath) ;  /* 0x0000000000407944 */ /* 0x000fea0003c00000 */
.L_x_161:
[----:B------:R-:W-:Y:S05]  /*04a0*/  BSYNC.RECONVERGENT B6 ;  /* 0x0000000000067941 */ /* 0x000fea0003800200 */
.L_x_160:
[----:B------:R-:W-:Y:S05]  /*04b0*/  BSYNC.RECONVERGENT B7 ;  /* 0x0000000000077941 */ /* 0x000fea0003800200 */
.L_x_159:
[----:B------:R-:W2:Y:S01]  /*04c0*/  LDL R20, [R1+0x14] ;  /* 0x0000140001147983 */ /* 0x000ea20000100800 */
[----:B------:R0:W-:Y:S05]  /*04d0*/  BMOV.32 B6, R22 ;  /* 0x0000001606007356 */ /* 0x0001ea0000000000 */
[----:B------:R-:W2:Y:S01]  /*04e0*/  LDL R21, [R1+0x18] ;  /* 0x0000180001157983 */ /* 0x000ea20000100800 */
[----:B------:R1:W-:Y:S05]  /*04f0*/  BMOV.32 B7, R23 ;  /* 0x0000001707007356 */ /* 0x0003ea0000000000 */
[----:B------:R-:W2:Y:S04]  /*0500*/  LDL R2, [R1] ;  /* 0x0000000001027983 */ /* 0x000ea80000100800 */
[----:B------:R-:W2:Y:S04]  /*0510*/  LDL R16, [R1+0x4] ;  /* 0x0000040001107983 */ /* 0x000ea80000100800 */
[----:B------:R-:W2:Y:S04]  /*0520*/  LDL R17, [R1+0x8] ;  /* 0x0000080001117983 */ /* 0x000ea80000100800 */
[----:B------:R-:W2:Y:S04]  /*0530*/  LDL R18, [R1+0xc] ;  /* 0x00000c0001127983 */ /* 0x000ea80000100800 */
[----:B------:R-:W2:Y:S04]  /*0540*/  LDL R19, [R1+0x10] ;  /* 0x0000100001137983 */ /* 0x000ea80000100800 */
[----:B0-----:R-:W2:Y:S04]  /*0550*/  LDL R22, [R1+0x1c] ;  /* 0x00001c0001167983 */ /* 0x001ea80000100800 */
[----:B-1----:R-:W2:Y:S04]  /*0560*/  LDL R23, [R1+0x20] ;  /* 0x0000200001177983 */ /* 0x002ea80000100800 */
[----:B------:R0:W2:Y:S02]  /*0570*/  LDL R25, [R1+0x24] ;  /* 0x0000240001197983 */ /* 0x0000a40000100800 */
[----:B0-----:R-:W-:Y:S01]  /*0580*/  VIADD R1, R1, 0x28 ;  /* 0x0000002801017836 */ /* 0x001fe20000000000 */
[----:B--2---:R-:W-:Y:S06]  /*0590*/  RET.REL.NODEC R20 `(_Z19kernel_legendredowniPfiS_) ;  /* 0xfffffff814987950 */ /* 0x004fec0003c3ffff */
        .weak           $__internal_3_$__cuda_sm3x_div_rn_noftz_f32_slowpath
        .type           $__internal_3_$__cuda_sm3x_div_rn_noftz_f32_slowpath,@function
        .size           $__internal_3_$__cuda_sm3x_div_rn_noftz_f32_slowpath,(.L_x_273 - $__internal_3_$__cuda_sm3x_div_rn_noftz_f32_slowpath)
$__internal_3_$__cuda_sm3x_div_rn_noftz_f32_slowpath:
[----:B------:R-:W-:-:S05]  /*05a0*/  VIADD R1, R1, 0xfffffff8 ;  /* 0xfffffff801017836 */ /* 0x000fca0000000000 */
[----:B------:R0:W-:Y:S02]  /*05b0*/  STL [R1], R2 ;  /* 0x0000000201007387 */ /* 0x0001e40000100800 */
[----:B0-----:R-:W-:Y:S01]  /*05c0*/  SHF.R.U32.HI R2, RZ, 0x17, R5 ;  /* 0x00000017ff027819 */ /* 0x001fe20000011605 */
[----:B------:R-:W-:Y:S01]  /*05d0*/  BSSY.RECONVERGENT B0, `(.L_x_162) ;  /* 0x0000062000007945 */ /* 0x000fe20003800200 */
[----:B------:R-:W-:Y:S02]  /*05e0*/  SHF.R.U32.HI R0, RZ, 0x17, R4 ;  /* 0x00000017ff007819 */ /* 0x000fe40000011604 */
[----:B------:R-:W-:Y:S02]  /*05f0*/  LOP3.LUT R8, R2, 0xff, RZ, 0xc0, !PT ;  /* 0x000000ff02087812 */ /* 0x000fe400078ec0ff */
[----:B------:R-:W-:-:S03]  /*0600*/  LOP3.LUT R3, R0, 0xff, RZ, 0xc0, !PT ;  /* 0x000000ff00037812 */ /* 0x000fc600078ec0ff */
[----:B------:R-:W-:Y:S02]  /*0610*/  VIADD R6, R8, 0xffffffff ;  /* 0xffffffff08067836 */ /* 0x000fe40000000000 */
[----:B------:R-:W-:-:S03]  /*0620*/  VIADD R0, R3, 0xffffffff ;  /* 0xffffffff03007836 */ /* 0x000fc60000000000 */
[----:B------:R-:W-:-:S04]  /*0630*/  ISETP.GT.U32.AND P0, PT, R6, 0xfd, PT ;  /* 0x000000fd0600780c */ /* 0x000fc80003f04070 */
[----:B------:R-:W-:-:S13]  /*0640*/  ISETP.GT.U32.OR P0, PT, R0, 0xfd, P0 ;  /* 0x000000fd0000780c */ /* 0x000fda0000704470 */
[----:B------:R-:W-:Y:S01]  /*0650*/  @!P0 IMAD.MOV.U32 R2, RZ, RZ, RZ ;  /* 0x000000ffff028224 */ /* 0x000fe200078e00ff */
        /* <DEDUP_REMOVED lines=19> */
[----:B------:R-:W-:Y:S01]  /*0790*/  @P0 MOV R2, RZ ;  /* 0x000000ff00020202 */ /* 0x000fe20000000f00 */
[----:B------:R-:W-:Y:S02]  /*07a0*/  @!P0 IMAD.MOV.U32 R2, RZ, RZ, -0x40 ;  /* 0xffffffc0ff028424 */ /* 0x000fe400078e00ff */
[----:B------:R-:W-:Y:S01]  /*07b0*/  @!P0 FFMA R4, R4, 1.84467440737095516160e+19, RZ ;  /* 0x5f80000004048823 */ /* 0x000fe200000000ff */
[----:B------:R-:W-:Y:S01]  /*07c0*/  @!P1 FFMA R5, R5, 1.84467440737095516160e+19, RZ ;  /* 0x5f80000005059823 */ /* 0x000fe200000000ff */
[----:B------:R-:W-:-:S07]  /*07d0*/  @!P1 VIADD R2, R2, 0x40 ;  /* 0x0000004002029836 */ /* 0x000fce0000000000 */
.L_x_163:
[----:B------:R-:W-:Y:S01]  /*07e0*/  LEA R0, R8, 0xc0800000, 0x17 ;  /* 0xc080000008007811 */ /* 0x000fe200078eb8ff */
[----:B------:R-:W-:Y:S01]  /*07f0*/  VIADD R3, R3, 0xffffff81 ;  /* 0xffffff8103037836 */ /* 0x000fe20000000000 */
[----:B------:R-:W-:Y:S03]  /*0800*/  BSSY.RECONVERGENT B1, `(.L_x_168) ;  /* 0x0000035000017945 */ /* 0x000fe60003800200 */
[----:B------:R-:W-:Y:S02]  /*0810*/  IMAD.IADD R5, R5, 0x1, -R0 ;  /* 0x0000000105057824 */ /* 0x000fe400078e0a00 */
[C---:B------:R-:W-:Y:S01]  /*0820*/  IMAD R0, R3.reuse, -0x800000, R4 ;  /* 0xff80000003007824 */ /* 0x040fe200078e0204 */
[----:B------:R-:W-:Y:S01]  /*0830*/  IADD3 R3, PT, PT, R3, 0x7f, -R8 ;  /* 0x0000007f03037810 */ /* 0x000fe20007ffe808 */
[----:B------:R-:W0:Y:S01]  /*0840*/  MUFU.RCP R6, R5 ;  /* 0x0000000500067308 */ /* 0x000e220000001000 */
[----:B------:R-:W-:-:S03]  /*0850*/  FADD.FTZ R7, -R5, -RZ ;  /* 0x800000ff05077221 */ /* 0x000fc60000010100 */
[----:B------:R-:W-:Y:S02]  /*0860*/  IMAD.IADD R3, R3, 0x1, R2 ;  /* 0x0000000103037824 */ /* 0x000fe400078e0202 */
        /* <DEDUP_REMOVED lines=9> */
[----:B------:R-:W-:-:S05]  /*0900*/  IMAD.IADD R8, R0, 0x1, R3 ;  /* 0x0000000100087824 */ /* 0x000fca00078e0203 */
[----:B------:R-:W-:-:S04]  /*0910*/  IADD3 R0, PT, PT, R8, -0x1, RZ ;  /* 0xffffffff08007810 */ /* 0x000fc80007ffe0ff */
        /* <DEDUP_REMOVED lines=9> */
[CCC-:B------:R-:W-:Y:S01]  /*09b0*/  FFMA.RZ R0, R11.reuse, R7.reuse, R6.reuse ;  /* 0x000000070b007223 */ /* 0x1c0fe2000000c006 */
[C---:B------:R-:W-:Y:S02]  /*09c0*/  VIADD R5, R8.reuse, 0x20 ;  /* 0x0000002008057836 */ /* 0x040fe40000000000 */
[CCC-:B------:R-:W-:Y:S01]  /*09d0*/  FFMA.RM R3, R11.reuse, R7.reuse, R6.reuse ;  /* 0x000000070b037223 */ /* 0x1c0fe20000004006 */
[----:B------:R-:W-:Y:S02]  /*09e0*/  ISETP.NE.AND P2, PT, R8, RZ, PT ;  /* 0x000000ff0800720c */ /* 0x000fe40003f45270 */
[----:B------:R-:W-:Y:S01]  /*09f0*/  LOP3.LUT R2, R0, 0x7fffff, RZ, 0xc0, !PT ;  /* 0x007fffff00027812 */ /* 0x000fe200078ec0ff */
[----:B------:R-:W-:Y:S01]  /*0a00*/  FFMA.RP R0, R11, R7, R6 ;  /* 0x000000070b007223 */ /* 0x000fe20000008006 */
[----:B------:R-:W-:Y:S01]  /*0a10*/  IMAD.MOV R6, RZ, RZ, -R8 ;  /* 0x000000ffff067224 */ /* 0x000fe200078e0a08 */
[----:B------:R-:W-:Y:S02]  /*0a20*/  ISETP.NE.AND P1, PT, R8, RZ, PT ;  /* 0x000000ff0800720c */ /* 0x000fe40003f25270 */
[----:B------:R-:W-:-:S02]  /*0a30*/  LOP3.LUT R2, R2, 0x800000, RZ, 0xfc, !PT ;  /* 0x0080000002027812 */ /* 0x000fc400078efcff */
[----:B------:R-:W-:Y:S02]  /*0a40*/  FSETP.NEU.FTZ.AND P0, PT, R0, R3, PT ;  /* 0x000000030000720b */ /* 0x000fe40003f1d000 */
[----:B------:R-:W-:Y:S02]  /*0a50*/  SHF.L.U32 R5, R2, R5, RZ ;  /* 0x0000000502057219 */ /* 0x000fe400000006ff */
        /* <DEDUP_REMOVED lines=11> */
.L_x_170:
[----:B------:R-:W-:-:S04]  /*0b10*/  LOP3.LUT R4, R4, 0x80000000, RZ, 0xc0, !PT ;  /* 0x8000000004047812 */ /* 0x000fc800078ec0ff */
[----:B------:R-:W-:Y:S01]  /*0b20*/  LOP3.LUT R4, R4, 0x7f800000, RZ, 0xfc, !PT ;  /* 0x7f80000004047812 */ /* 0x000fe200078efcff */
[----:B------:R-:W-:Y:S06]  /*0b30*/  BRA `(.L_x_171) ;  /* 0x0000000000047947 */ /* 0x000fec0003800000 */
.L_x_169:
[----:B------:R-:W-:-:S07]  /*0b40*/  IMAD R4, R3, 0x800000, R4 ;  /* 0x0080000003047824 */ /* 0x000fce00078e0204 */
.L_x_171:
[----:B------:R-:W-:Y:S05]  /*0b50*/  BSYNC.RECONVERGENT B1 ;  /* 0x0000000000017941 */ /* 0x000fea0003800200 */
.L_x_168:
[----:B------:R-:W-:Y:S05]  /*0b60*/  BRA `(.L_x_172) ;  /* 0x0000000000207947 */ /* 0x000fea0003800000 */
.L_x_167:
[----:B------:R-:W-:-:S04]  /*0b70*/  LOP3.LUT R4, R5, 0x80000000, R4, 0x48, !PT ;  /* 0x8000000005047812 */ /* 0x000fc800078e4804 */
[----:B------:R-:W-:Y:S01]  /*0b80*/  LOP3.LUT R4, R4, 0x7f800000, RZ, 0xfc, !PT ;  /* 0x7f80000004047812 */ /* 0x000fe200078efcff */
[----:B------:R-:W-:Y:S06]  /*0b90*/  BRA `(.L_x_172) ;  /* 0x0000000000147947 */ /* 0x000fec0003800000 */
.L_x_166:
[----:B------:R-:W-:Y:S01]  /*0ba0*/  LOP3.LUT R4, R5, 0x80000000, R4, 0x48, !PT ;  /* 0x8000000005047812 */ /* 0x000fe200078e4804 */
[----:B------:R-:W-:Y:S06]  /*0bb0*/  BRA `(.L_x_172) ;  /* 0x00000000000c7947 */ /* 0x000fec0003800000 */
.L_x_165:
[----:B------:R-:W0:Y:S01]  /*0bc0*/  MUFU.RSQ R4, -QNAN ;  /* 0xffc0000000047908 */ /* 0x000e220000001400 */
[----:B------:R-:W-:Y:S05]  /*0bd0*/  BRA `(.L_x_172) ;  /* 0x0000000000047947 */ /* 0x000fea0003800000 */
.L_x_164:
[----:B------:R-:W-:-:S07]  /*0be0*/  FADD.FTZ R4, R4, R5 ;  /* 0x0000000504047221 */ /* 0x000fce0000010000 */
.L_x_172:
[----:B------:R-:W-:Y:S05]  /*0bf0*/  BSYNC.RECONVERGENT B0 ;  /* 0x0000000000007941 */ /* 0x000fea0003800200 */
.L_x_162:
[----:B------:R1:W0:Y:S02]  /*0c00*/  LDL R2, [R1] ;  /* 0x0000000001027983 */ /* 0x0002240000100800 */
[----:B-1----:R-:W-:Y:S01]  /*0c10*/  VIADD R1, R1, 0x8 ;  /* 0x0000000801017836 */ /* 0x002fe20000000000 */
[----:B0-----:R-:W-:Y:S06]  /*0c20*/  RET.REL.NODEC R20 `(_Z19kernel_legendredowniPfiS_) ;  /* 0xfffffff014f47950 */ /* 0x001fec0003c3ffff */
.L_x_173:
        /* <DEDUP_REMOVED lines=13> */
.L_x_273:


//--------------------- .text._Z17kernel_legendreupiPfiS_ --------------------------
	.section	.text._Z17kernel_legendreupiPfiS_,"ax",@progbits
	.align	128
        .global         _Z17kernel_legendreupiPfiS_
        .type           _Z17kernel_legendreupiPfiS_,@function
        .size           _Z17kernel_legendreupiPfiS_,(.L_x_275 - _Z17kernel_legendreupiPfiS_)
        .other          _Z17kernel_legendreupiPfiS_,@"STO_CUDA_ENTRY STV_DEFAULT"
_Z17kernel_legendreupiPfiS_:
.text._Z17kernel_legendreupiPfiS_:
[----:B------:R-:W-:Y:S01]  /*0000*/  LDC R1, c[0x0][0x37c] ;  /* 0x0000df00ff017b82 */ /* 0x000fe20000000800 */
[----:B------:R-:W0:Y:S07]  /*0010*/  S2R R3, SR_TID.X ;  /* 0x0000000000037919 */ /* 0x000e2e0000002100 */
[----:B------:R-:W0:Y:S01]  /*0020*/  S2UR UR7, SR_CTAID.X ;  /* 0x00000000000779c3 */ /* 0x000e220000002500 */
[----:B------:R-:W1:Y:S07]  /*0030*/  LDCU UR4, c[0x0][0x380] ;  /* 0x00007000ff0477ac */ /* 0x000e6e0008000800 */
[----:B------:R-:W0:Y:S02]  /*0040*/  LDC R2, c[0x0][0x360] ;  /* 0x0000d800ff027b82 */ /* 0x000e240000000800 */
[----:B0-----:R-:W-:-:S05]  /*0050*/  IMAD R2, R2, UR7, R3 ;  /* 0x0000000702027c24 */ /* 0x001fca000f8e0203 */
[----:B-1----:R-:W-:-:S13]  /*0060*/  ISETP.GE.AND P0, PT, R2, UR4, PT ;  /* 0x0000000402007c0c */ /* 0x002fda000bf06270 */
[----:B------:R-:W-:Y:S05]  /*0070*/  @P0 EXIT ;  /* 0x000000000000094d */ /* 0x000fea0003800000 */
[----:B------:R-:W0:Y:S01]  /*0080*/  LDC.64 R6, c[0x0][0x388] ;  /* 0x0000e200ff067b82 */ /* 0x000e220000000a00 */
[----:B------:R-:W1:Y:S01]  /*0090*/  LDCU.64 UR8, c[0x0][0x358] ;  /* 0x00006b00ff0877ac */ /* 0x000e620008000a00 */
[----:B0-----:R-:W-:-:S05]  /*00a0*/  IMAD.WIDE.U32 R6, R3, 0x4, R6 ;  /* 0x0000000403067825 */ /* 0x001fca00078e0006 */
[----:B-1----:R0:W5:Y:S01]  /*00b0*/  LDG.E R5, desc[UR8][R6.64] ;  /* 0x0000000806057981 */ /* 0x002162000c1e1900 */
[----:B------:R-:W-:-:S07]  /*00c0*/  MOV R4, 0xe0 ;  /* 0x000000e000047802 */ /* 0x000fce0000000f00 */
[----:B0----5:R-:W-:Y:S05]  /*00d0*/  CALL.REL.NOINC `($_Z17kernel_legendreupiPfiS_$_Z12d_legendreupififf) ;  /* 0x0000000000107944 */ /* 0x021fea0003c00000 */
[----:B------:R-:W0:Y:S02]  /*00e0*/  LDC.64 R4, c[0x0][0x398] ;  /* 0x0000e600ff047b82 */ /* 0x000e240000000a00 */
[----:B0-----:R-:W-:-:S05]  /*00f0*/  IMAD.WIDE R2, R2, 0x4, R4 ;  /* 0x0000000402027825 */ /* 0x001fca00078e0204 */
[----:B------:R-:W-:Y:S01]  /*0100*/  STG.E desc[UR8][R2.64], R7 ;  /* 0x0000000702007986 */ /* 0x000fe2000c101908 */
[----:B------:R-:W-:Y:S05]  /*0110*/  EXIT ;  /* 0x000000000000794d */ /* 0x000fea0003800000 */
        .type           $_Z17kernel_legendreupiPfiS_$_Z12d_legendreupififf,@function
        .size           $_Z17kernel_legendreupiPfiS_$_Z12d_legendreupififf,($__internal_4_$__cuda_sm3x_div_rn_noftz_f32_slowpath - $_Z17kernel_legendreupiPfiS_$_Z12d_legendreupififf)
$_Z17kernel_legendreupiPfiS_$_Z12d_legendreupififf:
[----:B------:R-:W-:Y:S01]  /*0120*/  UISETP.NE.AND UP0, UPT, UR7, URZ, UPT ;  /* 0x000000ff0700728c */ /* 0x000fe2000bf05270 */
[----:B------:R-:W-:Y:S01]  /*0130*/  IMAD.MOV.U32 R6, RZ, RZ, 0x3f800000 ;  /* 0x3f800000ff067424 */ /* 0x000fe200078e00ff */
[----:B------:R-:W-:Y:S01]  /*0140*/  UMOV UR4, URZ ;  /* 0x000000ff00047c82 */ /* 0x000fe20008000000 */
[----:B------:R-:W-:-:S06]  /*0150*/  IMAD.MOV.U32 R7, RZ, RZ, R5 ;  /* 0x000000ffff077224 */ /* 0x000fcc00078e0005 */
[----:B------:R-:W-:Y:S05]  /*0160*/  BRA.U !UP0, `(.L_x_174) ;  /* 0x0000000108e87547 */ /* 0x000fea000b800000 */
[----:B------:R-:W-:Y:S01]  /*0170*/  UISETP.LT.AND UP0, UPT, UR7, UR4, UPT ;  /* 0x000000040700728c */ /* 0x000fe2000bf01270 */
[----:B------:R-:W-:Y:S01]  /*0180*/  IMAD.MOV.U32 R8, RZ, RZ, R6 ;  /* 0x000000ffff087224 */ /* 0x000fe200078e0006 */
[----:B------:R-:W-:Y:S02]  /*0190*/  ULOP3.LUT UR6, URZ, UR4, URZ, 0x33, !UPT ;  /* 0x00000004ff067292 */ /* 0x000fe4000f8e33ff */
[----:B------:R-:W-:Y:S01]  /*01a0*/  MOV R0, UR4 ;  /* 0x0000000400007c02 */ /* 0x000fe20008000f00 */
[----:B------:R-:W-:Y:S02]  /*01b0*/  USEL UR5, UR7, UR4, !UP0 ;  /* 0x0000000407057287 */ /* 0x000fe4000c000000 */
[----:B------:R-:W-:Y:S02]  /*01c0*/  UIADD3 UR6, UPT, UPT, UR7, UR6, URZ ;  /* 0x0000000607067290 */ /* 0x000fe4000fffe0ff */
[----:B------:R-:W-:-:S03]  /*01d0*/  UIADD3 UR5, UPT, UPT, -UR4, UR5, URZ ;  /* 0x0000000504057290 */ /* 0x000fc6000fffe1ff */
[----:B------:R-:W-:-:S09]  /*01e0*/  UMOV UR4, UR7 ;  /* 0x0000000700047c82 */ /* 0x000fd20008000000 */
.L_x_181:
[----:B------:R-:W-:-:S09]  /*01f0*/  UISETP.GT.U32.AND UP0, UPT, UR5, UR6, UPT ;  /* 0x000000060500728c */ /* 0x000fd2000bf04070 */
[----:B------:R-:W-:Y:S05]  /*0200*/  BRA.U !UP0, `(.L_x_175) ;  /* 0x0000000508647547 */ /* 0x000fea000b800000 */
[----:B------:R-:W-:Y:S01]  /*0210*/  ISETP.GT.AND P0, PT, R0, 0x1, PT ;  /* 0x000000010000780c */ /* 0x000fe20003f04270 */
[----:B------:R-:W-:Y:S02]  /*0220*/  IMAD.MOV.U32 R9, RZ, RZ, R7 ;  /* 0x000000ffff097224 */ /* 0x000fe400078e0007 */
[----:B------:R-:W-:-:S10]  /*0230*/  IMAD.MOV.U32 R10, RZ, RZ, R0 ;  /* 0x000000ffff0a7224 */ /* 0x000fd400078e0000 */
[----:B------:R-:W-:Y:S01]  /*0240*/  @!P0 VIADD R0, R0, 0x1 ;  /* 0x0000000100008836 */ /* 0x000fe20000000000 */
[----:B------:R-:W-:Y:S01]  /*0250*/  @!P0 MOV R7, 0x3f800000 ;  /* 0x3f80000000078802 */ /* 0x000fe20000000f00 */
[----:B------:R-:W-:Y:S01]  /*0260*/  @!P0 IMAD.MOV.U32 R6, RZ, RZ, R5 ;  /* 0x000000ffff068224 */ /* 0x000fe200078e0005 */
[----:B------:R-:W-:Y:S06]  /*0270*/  @!P0 BRA `(.L_x_176) ;  /* 0x0000000000988947 */ /* 0x000fec0003800000 */
[----:B------:R-:W-:Y:S01]  /*0280*/  LEA R11, R10, 0x1, 0x1 ;  /* 0x000000010a0b7811 */ /* 0x000fe200078e08ff */
[----:B------:R-:W-:Y:S03]  /*0290*/  BSSY.RECONVERGENT B0, `(.L_x_177) ;  /* 0x0000010000007945 */ /* 0x000fe60003800200 */
[----:B------:R-:W-:Y:S01]  /*02a0*/  I2FP.F32.U32 R0, R11 ;  /* 0x0000000b00007245 */ /* 0x000fe20000201000 */
[----:B------:R-:W-:-:S04]  /*02b0*/  IMAD.IADD R7, R11, 0x1, -R10 ;  /* 0x000000010b077824 */ /* 0x000fc800078e0a0a */
[----:B------:R-:W-:Y:S01]  /*02c0*/  FMUL R0, R5, R0 ;  /* 0x0000000005007220 */ /* 0x000fe20000400000 */
[----:B------:R-:W-:-:S04]  /*02d0*/  I2FP.F32.U32 R3, R7 ;  /* 0x0000000700037245 */ /* 0x000fc80000201000 */
[----:B------:R-:W0:Y:S08]  /*02e0*/  MUFU.RCP R6, R3 ;  /* 0x0000000300067308 */ /* 0x000e300000001000 */
[----:B------:R-:W1:Y:S01]  /*02f0*/  FCHK P0, R0, R3 ;  /* 0x0000000300007302 */ /* 0x000e620000000000 */
[----:B0-----:R-:W-:-:S04]  /*0300*/  FFMA R11, -R3, R6, 1 ;  /* 0x3f800000030b7423 */ /* 0x001fc80000000106 */
[----:B------:R-:W-:-:S04]  /*0310*/  FFMA R11, R6, R11, R6 ;  /* 0x0000000b060b7223 */ /* 0x000fc80000000006 */
[----:B------:R-:W-:-:S04]  /*0320*/  FFMA R6, R0, R11, RZ ;  /* 0x0000000b00067223 */ /* 0x000fc800000000ff */
[----:B------:R-:W-:-:S04]  /*0330*/  FFMA R12, -R3, R6, R0 ;  /* 0x00000006030c7223 */ /* 0x000fc80000000100 */
[----:B------:R-:W-:Y:S01]  /*0340*/  FFMA R11, R11, R12, R6 ;  /* 0x0000000c0b0b7223 */ /* 0x000fe20000000006 */
[----:B-1----:R-:W-:Y:S06]  /*0350*/  @!P0 BRA `(.L_x_178) ;  /* 0x00000000000c8947 */ /* 0x002fec0003800000 */
[----:B------:R-:W-:-:S07]  /*0360*/  MOV R12, 0x380 ;  /* 0x00000380000c7802 */ /* 0x000fce0000000f00 */
[----:B------:R-:W-:Y:S05]  /*0370*/  CALL.REL.NOINC `($__internal_4_$__cuda_sm3x_div_rn_noftz_f32_slowpath) ;  /* 0x0000000400147944 */ /* 0x000fea0003c00000 */
[----:B------:R-:W-:-:S07]  /*0380*/  IMAD.MOV.U32 R11, RZ, RZ, R0 ;  /* 0x000000ffff0b7224 */ /* 0x000fce00078e0000 */
.L_x_178:
[----:B------:R-:W-:Y:S05]  /*0390*/  BSYNC.RECONVERGENT B0 ;  /* 0x0000000000007941 */ /* 0x000fea0003800200 */
.L_x_177:
[----:B------:R-:W0:Y:S01]  /*03a0*/  MUFU.RCP R0, R3 ;  /* 0x0000000300007308 */ /* 0x000e220000001000 */
[----:B------:R-:W-:Y:S01]  /*03b0*/  I2FP.F32.U32 R10, R10 ;  /* 0x0000000a000a7245 */ /* 0x000fe20000201000 */
[----:B------:R-:W-:Y:S01]  /*03c0*/  BSSY.RECONVERGENT B0, `(.L_x_179) ;  /* 0x000000e000007945 */ /* 0x000fe20003800200 */
[----:B------:R-:W-:-:S03]  /*03d0*/  FMUL R6, R11, R8 ;  /* 0x000000080b067220 */ /* 0x000fc60000400000 */
[----:B------:R-:W-:-:S04]  /*03e0*/  FMUL R12, R10, R9 ;  /* 0x000000090a0c7220 */ /* 0x000fc80000400000 */
[----:B------:R-:W1:Y:S01]  /*03f0*/  FCHK P0, R12, R3 ;  /* 0x000000030c007302 */ /* 0x000e620000000000 */
[----:B0-----:R-:W-:-:S04]  /*0400*/  FFMA R13, -R3, R0, 1 ;  /* 0x3f800000030d7423 */ /* 0x001fc80000000100 */
[----:B------:R-:W-:-:S04]  /*0410*/  FFMA R0, R0, R13, R0 ;  /* 0x0000000d00007223 */ /* 0x000fc80000000000 */
[----:B------:R-:W-:-:S04]  /*0420*/  FFMA R9, R0, R12, RZ ;  /* 0x0000000c00097223 */ /* 0x000fc800000000ff */
[----:B------:R-:W-:-:S04]  /*0430*/  FFMA R10, -R3, R9, R12 ;  /* 0x00000009030a7223 */ /* 0x000fc8000000010c */
[----:B------:R-:W-:Y:S01]  /*0440*/  FFMA R9, R0, R10, R9 ;  /* 0x0000000a00097223 */ /* 0x000fe20000000009 */
[----:B-1----:R-:W-:Y:S06]  /*0450*/  @!P0 BRA `(.L_x_180) ;  /* 0x0000000000108947 */ /* 0x002fec0003800000 */
[----:B------:R-:W-:Y:S02]  /*0460*/  MOV R0, R12 ;  /* 0x0000000c00007202 */ /* 0x000fe40000000f00 */
[----:B------:R-:W-:-:S07]  /*0470*/  MOV R12, 0x490 ;  /* 0x00000490000c7802 */ /* 0x000fce0000000f00 */
[----:B------:R-:W-:Y:S05]  /*0480*/  CALL.REL.NOINC `($__internal_4_$__cuda_sm3x_div_rn_noftz_f32_slowpath) ;  /* 0x0000000000d07944 */ /* 0x000fea0003c00000 */
[----:B------:R-:W-:-:S07]  /*0490*/  IMAD.MOV.U32 R9, RZ, RZ, R0 ;  /* 0x000000ffff097224 */ /* 0x000fce00078e0000 */
.L_x_180:
[----:B------:R-:W-:Y:S05]  /*04a0*/  BSYNC.RECONVERGENT B0 ;  /* 0x0000000000007941 */ /* 0x000fea0003800200 */
.L_x_179:
[----:B------:R-:W-:Y:S02]  /*04b0*/  IMAD.MOV.U32 R0, RZ, RZ, R7 ;  /* 0x000000ffff007224 */ /* 0x000fe400078e0007 */
[----:B------:R-:W-:Y:S01]  /*04c0*/  FADD R6, R6, -R9 ;  /* 0x8000000906067221 */ /* 0x000fe20000000000 */
[----:B------:R-:W-:-:S07]  /*04d0*/  IMAD.MOV.U32 R7, RZ, RZ, R8 ;  /* 0x000000ffff077224 */ /* 0x000fce00078e0008 */
.L_x_176:
[----:B------:R-:W-:Y:S02]  /*04e0*/  ISETP.NE.AND P0, PT, R0, UR4, PT ;  /* 0x0000000400007c0c */ /* 0x000fe4000bf05270 */
[----:B------:R-:W-:-:S11]  /*04f0*/  MOV R8, R6 ;  /* 0x0000000600087202 */ /* 0x000fd60000000f00 */
[----:B------:R-:W-:Y:S05]  /*0500*/  @P0 BRA `(.L_x_181) ;  /* 0xfffffffc00380947 */ /* 0x000fea000383ffff */
.L_x_174:
[----:B------:R-:W-:-:S09]  /*0510*/  UISETP.GE.U32.AND UP0, UPT, UR4, 0x2, UPT ;  /* 0x000000020400788c */ /* 0x000fd2000bf06070 */
[----:B------:R-:W-:Y:S05]  /*0520*/  BRA.U !UP0, `(.L_x_182) ;  /* 0x0000000108947547 */ /* 0x000fea000b800000 */
[----:B------:R-:W-:Y:S01]  /*0530*/  ULEA UR5, UR4, 0x1, 0x1 ;  /* 0x0000000104057891 */ /* 0x000fe2000f8e08ff */
[----:B------:R-:W-:Y:S03]  /*0540*/  BSSY.RECONVERGENT B0, `(.L_x_183) ;  /* 0x0000010000007945 */ /* 0x000fe60003800200 */
[----:B------:R-:W-:Y:S02]  /*0550*/  UIADD3 UR6, UPT, UPT, UR5, -UR4, URZ ;  /* 0x8000000405067290 */ /* 0x000fe4000fffe0ff */
[----:B------:R-:W-:-:S04]  /*0560*/  I2FP.F32.U32 R0, UR5 ;  /* 0x0000000500007c45 */ /* 0x000fc80008201000 */
[----:B------:R-:W-:Y:S01]  /*0570*/  I2FP.F32.U32 R3, UR6 ;  /* 0x0000000600037c45 */ /* 0x000fe20008201000 */
[----:B------:R-:W-:-:S03]  /*0580*/  FMUL R0, R5, R0 ;  /* 0x0000000005007220 */ /* 0x000fc60000400000 */
        /* <DEDUP_REMOVED lines=11> */
.L_x_184:
[----:B------:R-:W-:Y:S05]  /*0640*/  BSYNC.RECONVERGENT B0 ;  /* 0x0000000000007941 */ /* 0x000fea0003800200 */
.L_x_183:
[----:B------:R-:W0:Y:S01]  /*0650*/  MUFU.RCP R8, R3 ;  /* 0x0000000300087308 */ /* 0x000e220000001000 */
[----:B------:R-:W-:Y:S01]  /*0660*/  I2FP.F32.U32 R0, UR4 ;  /* 0x0000000400007c45 */ /* 0x000fe20008201000 */
        /* <DEDUP_REMOVED lines=11> */
[----:B------:R-:W-:-:S07]  /*0720*/  MOV R12, 0x740 ;  /* 0x00000740000c7802 */ /* 0x000fce0000000f00 */
[----:B------:R-:W-:Y:S05]  /*0730*/  CALL.REL.NOINC `($__internal_4_$__cuda_sm3x_div_rn_noftz_f32_slowpath) ;  /* 0x0000000000247944 */ /* 0x000fea0003c00000 */
[----:B------:R-:W-:-:S07]  /*0740*/  MOV R7, R0 ;  /* 0x0000000000077202 */ /* 0x000fce0000000f00 */
.L_x_186:
[----:B------:R-:W-:Y:S05]  /*0750*/  BSYNC.RECONVERGENT B0 ;  /* 0x0000000000007941 */ /* 0x000fea0003800200 */
.L_x_185:
[----:B------:R-:W-:Y:S01]  /*0760*/  FADD R5, R6, -R7 ;  /* 0x8000000706057221 */ /* 0x000fe20000000000 */
[----:B------:R-:W-:Y:S06]  /*0770*/  BRA `(.L_x_175) ;  /* 0x0000000000087947 */ /* 0x000fec0003800000 */
.L_x_182:
[----:B------:R-:W-:-:S04]  /*0780*/  ISETP.NE.AND P0, PT, RZ, UR4, PT ;  /* 0x00000004ff007c0c */ /* 0x000fc8000bf05270 */
[----:B------:R-:W-:-:S09]  /*0790*/  FSEL R5, R5, 1, P0 ;  /* 0x3f80000005057808 */ /* 0x000fd20000000000 */
.L_x_175:
[----:B------:R-:W-:Y:S02]  /*07a0*/  IMAD.MOV.U32 R7, RZ, RZ, R5 ;  /* 0x000000ffff077224 */ /* 0x000fe400078e0005 */
[----:B------:R-:W-:-:S04]  /*07b0*/  IMAD.MOV.U32 R5, RZ, RZ, 0x0 ;  /* 0x00000000ff057424 */ /* 0x000fc800078e00ff */
[----:B------:R-:W-:Y:S05]  /*07c0*/  RET.REL.NODEC R4 `(_Z17kernel_legendreupiPfiS_) ;  /* 0xfffffff8040c7950 */ /* 0x000fea0003c3ffff */
        .weak           $__internal_4_$__cuda_sm3x_div_rn_noftz_f32_slowpath
        .type           $__internal_4_$__cuda_sm3x_div_rn_noftz_f32_slowpath,@function
        .size           $__internal_4_$__cuda_sm3x_div_rn_noftz_f32_slowpath,(.L_x_275 - $__internal_4_$__cuda_sm3x_div_rn_noftz_f32_slowpath)
$__internal_4_$__cuda_sm3x_div_rn_noftz_f32_slowpath:
[--C-:B------:R-:W-:Y:S01]  /*07d0*/  SHF.R.U32.HI R11, RZ, 0x17, R3.reuse ;  /* 0x00000017ff0b7819 */ /* 0x100fe20000011603 */
[----:B------:R-:W-:Y:S01]  /*07e0*/  BSSY.RECONVERGENT B1, `(.L_x_187) ;  /* 0x0000063000017945 */ /* 0x000fe20003800200 */
[----:B------:R-:W-:Y:S01]  /*07f0*/  SHF.R.U32.HI R13, RZ, 0x17, R0 ;  /* 0x00000017ff0d7819 */ /* 0x000fe20000011600 */
[----:B------:R-:W-:Y:S01]  /*0800*/  IMAD.MOV.U32 R15, RZ, RZ, R3 ;  /* 0x000000ffff0f7224 */ /* 0x000fe200078e0003 */
        /* <DEDUP_REMOVED lines=31> */
.L_x_188:
[----:B------:R-:W-:Y:S01]  /*0a00*/  LEA R14, R11, 0xc0800000, 0x17 ;  /* 0xc08000000b0e7811 */ /* 0x000fe200078eb8ff */
[----:B------:R-:W-:Y:S01]  /*0a10*/  VIADD R16, R16, 0xffffff81 ;  /* 0xffffff8110107836 */ /* 0x000fe20000000000 */
[----:B------:R-:W-:Y:S03]  /*0a20*/  BSSY.RECONVERGENT B2, `(.L_x_193) ;  /* 0x0000035000027945 */ /* 0x000fe60003800200 */
[----:B------:R-:W-:Y:S02]  /*0a30*/  IMAD.IADD R18, R15, 0x1, -R14 ;  /* 0x000000010f127824 */ /* 0x000fe400078e0a0e */
[C---:B------:R-:W-:Y:S01]  /*0a40*/  IMAD R0, R16.reuse, -0x800000, R0 ;  /* 0xff80000010007824 */ /* 0x040fe200078e0200 */
[----:B------:R-:W-:Y:S01]  /*0a50*/  IADD3 R16, PT, PT, R16, 0x7f, -R11 ;  /* 0x0000007f10107810 */ /* 0x000fe20007ffe80b */
[----:B------:R-:W0:Y:S01]  /*0a60*/  MUFU.RCP R15, R18 ;  /* 0x00000012000f7308 */ /* 0x000e220000001000 */
[----:B------:R-:W-:-:S02]  /*0a70*/  FADD.FTZ R17, -R18, -RZ ;  /* 0x800000ff12117221 */ /* 0x000fc40000010100 */
        /* <DEDUP_REMOVED lines=23> */
[C---:B------:R-:W-:Y:S02]  /*0bf0*/  ISETP.NE.AND P2, PT, R18.reuse, RZ, PT ;  /* 0x000000ff1200720c */ /* 0x040fe40003f45270 */
        /* <DEDUP_REMOVED lines=19> */
.L_x_195:
[----:B------:R-:W-:-:S04]  /*0d30*/  LOP3.LUT R0, R0, 0x80000000, RZ, 0xc0, !PT ;  /* 0x8000000000007812 */ /* 0x000fc800078ec0ff */
[----:B------:R-:W-:Y:S01]  /*0d40*/  LOP3.LUT R0, R0, 0x7f800000, RZ, 0xfc, !PT ;  /* 0x7f80000000007812 */ /* 0x000fe200078efcff */
[----:B------:R-:W-:Y:S06]  /*0d50*/  BRA `(.L_x_196) ;  /* 0x0000000000047947 */ /* 0x000fec0003800000 */
.L_x_194:
[----:B------:R-:W-:-:S07]  /*0d60*/  LEA R0, R16, R0, 0x17 ;  /* 0x0000000010007211 */ /* 0x000fce00078eb8ff */
.L_x_196:
[----:B------:R-:W-:Y:S05]  /*0d70*/  BSYNC.RECONVERGENT B2 ;  /* 0x0000000000027941 */ /* 0x000fea0003800200 */
.L_x_193:
[----:B------:R-:W-:Y:S05]  /*0d80*/  BRA `(.L_x_197) ;  /* 0x0000000000207947 */ /* 0x000fea0003800000 */
.L_x_192:
[----:B------:R-:W-:-:S04]  /*0d90*/  LOP3.LUT R0, R15, 0x80000000, R0, 0x48, !PT ;  /* 0x800000000f007812 */ /* 0x000fc800078e4800 */
[----:B------:R-:W-:Y:S01]  /*0da0*/  LOP3.LUT R0, R0, 0x7f800000, RZ, 0xfc, !PT ;  /* 0x7f80000000007812 */ /* 0x000fe200078efcff */
[----:B------:R-:W-:Y:S06]  /*0db0*/  BRA `(.L_x_197) ;  /* 0x0000000000147947 */ /* 0x000fec0003800000 */
.L_x_191:
[----:B------:R-:W-:Y:S01]  /*0dc0*/  LOP3.LUT R0, R15, 0x80000000, R0, 0x48, !PT ;  /* 0x800000000f007812 */ /* 0x000fe200078e4800 */
[----:B------:R-:W-:Y:S06]  /*0dd0*/  BRA `(.L_x_197) ;  /* 0x00000000000c7947 */ /* 0x000fec0003800000 */
.L_x_190:
[----:B------:R-:W0:Y:S01]  /*0de0*/  MUFU.RSQ R0, -QNAN ;  /* 0xffc0000000007908 */ /* 0x000e220000001400 */
[----:B------:R-:W-:Y:S05]  /*0df0*/  BRA `(.L_x_197) ;  /* 0x0000000000047947 */ /* 0x000fea0003800000 */
.L_x_189:
[----:B------:R-:W-:-:S07]  /*0e00*/  FADD.FTZ R0, R0, R3 ;  /* 0x0000000300007221 */ /* 0x000fce0000010000 */
.L_x_197:
[----:B------:R-:W-:Y:S05]  /*0e10*/  BSYNC.RECONVERGENT B1 ;  /* 0x0000000000017941 */ /* 0x000fea0003800200 */
.L_x_187:
[----:B------:R-:W-:-:S04]  /*0e20*/  IMAD.MOV.U32 R13, RZ, RZ, 0x0 ;  /* 0x00000000ff0d7424 */ /* 0x000fc800078e00ff */
[----:B0-----:R-:W-:Y:S05]  /*0e30*/  RET.REL.NODEC R12 `(_Z17kernel_legendreupiPfiS_) ;  /* 0xfffffff00c707950 */ /* 0x001fea0003c3ffff */
.L_x_198:
        /* <DEDUP_REMOVED lines=12> */
.L_x_275:


//--------------------- .text._Z12compute_ALPsiiiPfS_ --------------------------
	.section	.text._Z12compute_ALPsiiiPfS_,"ax",@progbits
	.align	128
        .global         _Z12compute_ALPsiiiPfS_
        .type           _Z12compute_ALPsiiiPfS_,@function
        .size           _Z12compute_ALPsiiiPfS_,(.L_x_279 - _Z12compute_ALPsiiiPfS_)
        .other          _Z12compute_ALPsiiiPfS_,@"STO_CUDA_ENTRY STV_DEFAULT"
_Z12compute_ALPsiiiPfS_:
.text._Z12compute_ALPsiiiPfS_:
[----:B------:R-:W-:Y:S01]  /*0000*/  LDC R1, c[0x0][0x37c] ;  /* 0x0000df00ff017b82 */ /* 0x000fe20000000800 */
[----:B------:R-:W0:Y:S07]  /*0010*/  S2R R5, SR_TID.X ;  /* 0x0000000000057919 */ /* 0x000e2e0000002100 */
[----:B------:R-:W0:Y:S01]  /*0020*/  S2UR UR4, SR_CTAID.X ;  /* 0x00000000000479c3 */ /* 0x000e220000002500 */
[----:B------:R-:W1:Y:S07]  /*0030*/  LDCU UR5, c[0x0][0x388] ;  /* 0x00007100ff0577ac */ /* 0x000e6e0008000800 */
[----:B------:R-:W0:Y:S02]  /*0040*/  LDC R34, c[0x0][0x360] ;  /* 0x0000d800ff227b82 */ /* 0x000e240000000800 */
[----:B0-----:R-:W-:-:S05]  /*0050*/  IMAD R34, R34, UR4, R5 ;  /* 0x0000000422227c24 */ /* 0x001fca000f8e0205 */
[----:B-1----:R-:W-:-:S13]  /*0060*/  ISETP.GT.AND P0, PT, R34, UR5, PT ;  /* 0x0000000522007c0c */ /* 0x002fda000bf04270 */
[----:B------:R-:W-:Y:S05]  /*0070*/  @P0 EXIT ;  /* 0x000000000000094d */ /* 0x000fea0003800000 */
[----:B------:R-:W0:Y:S01]  /*0080*/  LDC.64 R2, c[0x0][0x390] ;  /* 0x0000e400ff027b82 */ /* 0x000e220000000a00 */
[----:B------:R-:W1:Y:S07]  /*0090*/  LDCU.64 UR6, c[0x0][0x358] ;  /* 0x00006b00ff0677ac */ /* 0x000e6e0008000a00 */
[----:B------:R-:W2:Y:S01]  /*00a0*/  LDC R0, c[0x0][0x384] ;  /* 0x0000e100ff007b82 */ /* 0x000ea20000000800 */
[----:B0-----:R-:W-:-:S05]  /*00b0*/  IMAD.WIDE.U32 R2, R5, 0x4, R2 ;  /* 0x0000000405027825 */ /* 0x001fca00078e0002 */
[----:B-1----:R0:W5:Y:S01]  /*00c0*/  LDG.E R33, desc[UR6][R2.64] ;  /* 0x0000000602217981 */ /* 0x002162000c1e1900 */
[----:B------:R-:W-:Y:S02]  /*00d0*/  MOV R36, 0x100 ;  /* 0x0000010000247802 */ /* 0x000fe40000000f00 */
[----:B--2---:R-:W-:-:S07]  /*00e0*/  IABS R5, R0 ;  /* 0x0000000000057213 */ /* 0x004fce0000000000 */
[----:B0----5:R-:W-:Y:S05]  /*00f0*/  CALL.REL.NOINC `($_Z12compute_ALPsiiiPfS_$_Z10legendreupiififf) ;  /* 0x0000000000107944 */ /* 0x021fea0003c00000 */
[----:B------:R-:W0:Y:S02]  /*0100*/  LDC.64 R2, c[0x0][0x398] ;  /* 0x0000e600ff027b82 */ /* 0x000e240000000a00 */
[----:B0-----:R-:W-:-:S05]  /*0110*/  IMAD.WIDE R34, R34, 0x4, R2 ;  /* 0x0000000422227825 */ /* 0x001fca00078e0202 */
[----:B------:R-:W-:Y:S01]  /*0120*/  STG.E desc[UR6][R34.64], R4 ;  /* 0x0000000422007986 */ /* 0x000fe2000c101906 */
[----:B------:R-:W-:Y:S05]  /*0130*/  EXIT ;  /* 0x000000000000794d */ /* 0x000fea0003800000 */
        .type           $_Z12compute_ALPsiiiPfS_$_Z10legendreupiififf,@function
        .size           $_Z12compute_ALPsiiiPfS_$_Z10legendreupiififf,($__internal_5_$__cuda_sm20_div_rn_f64_full - $_Z12compute_ALPsiiiPfS_$_Z10legendreupiififf)
$_Z12compute_ALPsiiiPfS_$_Z10legendreupiififf:
[----:B------:R-:W0:Y:S01]  /*0140*/  LDCU UR4, c[0x0][0x384] ;  /* 0x00007080ff0477ac */ /* 0x000e220008000800 */
[----:B------:R-:W-:Y:S01]  /*0150*/  FFMA R32, -R33, R33, 1 ;  /* 0x3f80000021207423 */ /* 0x000fe20000000121 */
[----:B------:R-:W-:Y:S01]  /*0160*/  CS2R R30, SRZ ;  /* 0x00000000001e7805 */ /* 0x000fe2000001ff00 */
[----:B------:R-:W1:Y:S01]  /*0170*/  LDCU UR5, c[0x0][0x380] ;  /* 0x00007000ff0577ac */ /* 0x000e620008000800 */
[----:B0-----:R-:W-:Y:S01]  /*0180*/  IMAD.U32 R9, RZ, RZ, UR4 ;  /* 0x00000004ff097e24 */ /* 0x001fe2000f8e00ff */
[----:B-1----:R-:W-:-:S12]  /*0190*/  UIADD3 UR5, UPT, UPT, UR5, -0x1, URZ ;  /* 0xffffffff05057890 */ /* 0x002fd8000fffe0ff */
.L_x_243:
[----:B------:R-:W-:-:S04]  /*01a0*/  IABS R8, R9 ;  /* 0x0000000900087213 */ /* 0x000fc80000000000 */
[----:B------:R-:W-:-:S13]  /*01b0*/  ISETP.NE.AND P0, PT, R5, R8, PT ;  /* 0x000000080500720c */ /* 0x000fda0003f05270 */
[----:B------:R-:W-:Y:S05]  /*01c0*/  @!P0 BRA `(.L_x_199) ;  /* 0x0000000400ec8947 */ /* 0x000fea0003800000 */
[----:B------:R-:W-:Y:S01]  /*01d0*/  IMAD R7, R9, R9, RZ ;  /* 0x0000000909077224 */ /* 0x000fe200078e02ff */
[----:B------:R-:W0:Y:S03]  /*01e0*/  LDCU UR4, c[0x0][0x380] ;  /* 0x00007000ff0477ac */ /* 0x000e260008000800 */
[----:B------:R1:W2:Y:S03]  /*01f0*/  I2F.F64.U32 R10, R7 ;  /* 0x00000007000a7312 */ /* 0x0002a60000201800 */
.L_x_211:
[----:B0-----:R-:W-:Y:S01]  /*0200*/  ISETP.NE.AND P0, PT, R5, UR4, PT ;  /* 0x0000000405007c0c */ /* 0x001fe2000bf05270 */
[----:B------:R-:W-:-:S12]  /*0210*/  IMAD.MOV.U32 R4, RZ, RZ, R31 ;  /* 0x000000ffff047224 */ /* 0x000fd800078e001f */
[----:B------:R-:W-:Y:S05]  /*0220*/  @!P0 BRA `(.L_x_200) ;  /* 0x0000003000a48947 */ /* 0x000fea0003800000 */
[----:B------:R-:W-:Y:S01]  /*0230*/  ISETP.GT.AND P0, PT, R5, UR4, PT ;  /* 0x0000000405007c0c */ /* 0x000fe2000bf04270 */
[----:B------:R-:W-:-:S12]  /*0240*/  HFMA2 R4, -RZ, RZ, 0, 0 ;  /* 0x00000000ff047431 */ /* 0x000fd800000001ff */
[----:B------:R-:W-:Y:S05]  /*0250*/  @P0 BRA `(.L_x_200) ;  /* 0x0000003000980947 */ /* 0x000fea0003800000 */
[----:B------:R-:W-:-:S13]  /*0260*/  ISETP.NE.AND P0, PT, R5, UR5, PT ;  /* 0x0000000505007c0c */ /* 0x000fda000bf05270 */
[----:B------:R-:W-:Y:S05]  /*0270*/  @!P0 BRA `(.L_x_201) ;  /* 0x0000002800e48947 */ /* 0x000fea0003800000 */
[----:B------:R-:W-:Y:S01]  /*0280*/  VIADD R6, R5, 0x1 ;  /* 0x0000000105067836 */ /* 0x000fe20000000000 */
[----:B------:R-:W-:Y:S01]  /*0290*/  MOV R3, 0x40000000 ;  /* 0x4000000000037802 */ /* 0x000fe20000000f00 */
[----:B------:R-:W-:Y:S02]  /*02a0*/  IMAD.MOV.U32 R2, RZ, RZ, 0x0 ;  /* 0x00000000ff027424 */ /* 0x000fe400078e00ff */
[----:B------:R-:W0:Y:S01]  /*02b0*/  I2F.F64 R12, R6 ;  /* 0x00000006000c7312 */ /* 0x000e220000201c00 */
[----:B------:R-:W-:-:S03]  /*02c0*/  IMAD.MOV.U32 R14, RZ, RZ, 0x1 ;  /* 0x00000001ff0e7424 */ /* 0x000fc600078e00ff */
[CC--:B0-----:R-:W-:Y:S02]  /*02d0*/  DFMA R18, R12.reuse, R2.reuse, -3 ;  /* 0xc00800000c12742b */ /* 0x0c1fe40000000002 */
[----:B------:R-:W-:-:S04]  /*02e0*/  DFMA R20, R12, R2, 1 ;  /* 0x3ff000000c14742b */ /* 0x000fc80000000002 */
[----:B------:R-:W0:Y:S06]  /*02f0*/  MUFU.RCP64H R15, R19 ;  /* 0x00000013000f7308 */ /* 0x000e2c0000001800 */
        /* <DEDUP_REMOVED lines=12> */
[----:B------:R-:W-:-:S07]  /*03c0*/  MOV R35, 0x3e0 ;  /* 0x000003e000237802 */ /* 0x000fce0000000f00 */
[----:B-12---:R-:W-:Y:S05]  /*03d0*/  CALL.REL.NOINC `($__internal_5_$__cuda_sm20_div_rn_f64_full) ;  /* 0x0000003000407944 */ /* 0x006fea0003c00000 */
[----:B------:R-:W-:Y:S01]  /*03e0*/  IMAD.MOV.U32 R2, RZ, RZ, R0 ;  /* 0x000000ffff027224 */ /* 0x000fe200078e0000 */
[----:B------:R-:W-:-:S07]  /*03f0*/  MOV R3, R17 ;  /* 0x0000001100037202 */ /* 0x000fce0000000f00 */
.L_x_202:
[----:B------:R-:W-:Y:S02]  /*0400*/  IMAD R0, R5, R5, R5 ;  /* 0x0000000505007224 */ /* 0x000fe400078e0205 */
[----:B------:R-:W-:Y:S01]  /*0410*/  IMAD.MOV.U32 R16, RZ, RZ, 0x1 ;  /* 0x00000001ff107424 */ /* 0x000fe200078e00ff */
[----:B------:R-:W2:Y:S02]  /*0420*/  I2F.F64 R4, R5 ;  /* 0x0000000500047312 */ /* 0x000ea40000201c00 */
[----:B------:R-:W-:-:S06]  /*0430*/  IADD3 R0, PT, PT, -R7, R0, R6 ;  /* 0x0000000007007210 */ /* 0x000fcc0007ffe106 */
[----:B------:R-:W0:Y:S01]  /*0440*/  I2F.F64 R14, R0 ;  /* 0x00000000000e7312 */ /* 0x000e220000201c00 */
[----:B--2---:R-:W-:-:S07]  /*0450*/  DFMA R20, R4, R4, -R10 ;  /* 0x000000040414722b */ /* 0x004fce000000080a */
[----:B0-----:R-:W0:Y:S01]  /*0460*/  MUFU.RCP64H R17, R15 ;  /* 0x0000000f00117308 */ /* 0x001e220000001800 */
[----:B------:R-:W-:-:S10]  /*0470*/  DMUL R20, R20, R2 ;  /* 0x0000000214147228 */ /* 0x000fd40000000000 */
        /* <DEDUP_REMOVED lines=13> */
[----:B------:R-:W-:Y:S02]  /*0550*/  MOV R19, R15 ;  /* 0x0000000f00137202 */ /* 0x000fe40000000f00 */
[----:B------:R-:W-:-:S07]  /*0560*/  MOV R35, 0x580 ;  /* 0x0000058000237802 */ /* 0x000fce0000000f00 */
[----:B-1----:R-:W-:Y:S05]  /*0570*/  CALL.REL.NOINC `($__internal_5_$__cuda_sm20_div_rn_f64_full) ;  /* 0x0000002c00d87944 */ /* 0x002fea0003c00000 */
[----:B------:R-:W-:Y:S02]  /*0580*/  IMAD.MOV.U32 R2, RZ, RZ, R0 ;  /* 0x000000ffff027224 */ /* 0x000fe400078e0000 */
[----:B------:R-:W-:-:S07]  /*0590*/  IMAD.MOV.U32 R3, RZ, RZ, R17 ;  /* 0x000000ffff037224 */ /* 0x000fce00078e0011 */
.L_x_203:
[----:B------:R-:W0:Y:S02]  /*05a0*/  F2F.F32.F64 R4, R2 ;  /* 0x0000000200047310 */ /* 0x000e240000301000 */
[----:B0-----:R-:W-:-:S06]  /*05b0*/  IADD3 R0, PT, PT, R4, -0xd000000, RZ ;  /* 0xf300000004007810 */ /* 0x001fcc0007ffe0ff */
[----:B------:R0:W2:Y:S01]  /*05c0*/  MUFU.RSQ R17, R4 ;  /* 0x0000000400117308 */ /* 0x0000a20000001400 */
[----:B------:R-:W-:-:S13]  /*05d0*/  ISETP.GT.U32.AND P0, PT, R0, 0x727fffff, PT ;  /* 0x727fffff0000780c */ /* 0x000fda0003f04070 */
[----:B0-----:R-:W-:Y:S05]  /*05e0*/  @!P0 BRA `(.L_x_204) ;  /* 0x00000000001c8947 */ /* 0x001fea0003800000 */
[----:B------:R-:W-:Y:S01]  /*05f0*/  BSSY.RECONVERGENT B0, `(.L_x_205) ;  /* 0x0000004000007945 */ /* 0x000fe20003800200 */
[----:B------:R-:W-:Y:S01]  /*0600*/  IMAD.MOV.U32 R2, RZ, RZ, R4 ;  /* 0x000000ffff027224 */ /* 0x000fe200078e0004 */
[----:B------:R-:W-:-:S07]  /*0610*/  MOV R16, 0x630 ;  /* 0x0000063000107802 */ /* 0x000fce0000000f00 */
[----:B-12---:R-:W-:Y:S05]  /*0620*/  CALL.REL.NOINC `($__internal_6_$__cuda_sm20_sqrt_rn_f32_slowpath) ;  /* 0x00000034001c7944 */ /* 0x006fea0003c00000 */
[----:B------:R-:W-:Y:S05]  /*0630*/  BSYNC.RECONVERGENT B0 ;  /* 0x0000000000007941 */ /* 0x000fea0003800200 */
.L_x_205:
[----:B------:R-:W-:Y:S01]  /*0640*/  IMAD.MOV.U32 R5, RZ, RZ, R17 ;  /* 0x000000ffff057224 */ /* 0x000fe200078e0011 */
[----:B------:R-:W-:Y:S06]  /*0650*/  BRA `(.L_x_206) ;  /* 0x0000000000107947 */ /* 0x000fec0003800000 */
.L_x_204:
[----:B--2---:R-:W-:Y:S01]  /*0660*/  FMUL.FTZ R5, R4, R17 ;  /* 0x0000001104057220 */ /* 0x004fe20000410000 */
[----:B------:R-:W-:-:S03]  /*0670*/  FMUL.FTZ R2, R17, 0.5 ;  /* 0x3f00000011027820 */ /* 0x000fc60000410000 */
[----:B------:R-:W-:-:S04]  /*0680*/  FFMA R0, -R5, R5, R4 ;  /* 0x0000000505007223 */ /* 0x000fc80000000104 */
[----:B------:R-:W-:-:S07]  /*0690*/  FFMA R5, R0, R2, R5 ;  /* 0x0000000200057223 */ /* 0x000fce0000000005 */
.L_x_206:
[----:B------:R-:W0:Y:S01]  /*06a0*/  MUFU.RCP64H R3, R15 ;  /* 0x0000000f00037308 */ /* 0x000e220000001800 */
[----:B------:R-:W-:Y:S01]  /*06b0*/  MOV R2, 0x1 ;  /* 0x0000000100027802 */ /* 0x000fe20000000f00 */
        /* <DEDUP_REMOVED lines=15> */
[----:B------:R-:W-:Y:S01]  /*07b0*/  MOV R35, 0x7e0 ;  /* 0x000007e000237802 */ /* 0x000fe20000000f00 */
[----:B------:R-:W-:-:S07]  /*07c0*/  IMAD.MOV.U32 R19, RZ, RZ, R15 ;  /* 0x000000ffff137224 */ /* 0x000fce00078e000f */
[----:B-1----:R-:W-:Y:S05]  /*07d0*/  CALL.REL.NOINC `($__internal_5_$__cuda_sm20_div_rn_f64_full) ;  /* 0x0000002c00407944 */ /* 0x002fea0003c00000 */
[----:B------:R-:W-:Y:S01]  /*07e0*/  MOV R2, R0 ;  /* 0x0000000000027202 */ /* 0x000fe20000000f00 */
[----:B------:R-:W-:-:S07]  /*07f0*/  IMAD.MOV.U32 R3, RZ, RZ, R17 ;  /* 0x000000ffff037224 */ /* 0x000fce00078e0011 */
.L_x_207:
[----:B------:R-:W0:Y:S02]  /*0800*/  F2F.F32.F64 R3, R2 ;  /* 0x0000000200037310 */ /* 0x000e240000301000 */
[----:B0-----:R-:W-:-:S06]  /*0810*/  VIADD R0, R3, 0xf3000000 ;  /* 0xf300000003007836 */ /* 0x001fcc0000000000 */
[----:B------:R0:W2:Y:S01]  /*0820*/  MUFU.RSQ R4, R3 ;  /* 0x0000000300047308 */ /* 0x0000a20000001400 */
[----:B------:R-:W-:-:S13]  /*0830*/  ISETP.GT.U32.AND P0, PT, R0, 0x727fffff, PT ;  /* 0x727fffff0000780c */ /* 0x000fda0003f04070 */
[----:B0-----:R-:W-:Y:S05]  /*0840*/  @!P0 BRA `(.L_x_208) ;  /* 0x00000000001c8947 */ /* 0x001fea0003800000 */
[----:B------:R-:W-:Y:S01]  /*0850*/  BSSY.RECONVERGENT B0, `(.L_x_209) ;  /* 0x0000004000007945 */ /* 0x000fe20003800200 */
[----:B------:R-:W-:Y:S02]  /*0860*/  MOV R2, R3 ;  /* 0x0000000300027202 */ /* 0x000fe40000000f00 */
[----:B------:R-:W-:-:S07]  /*0870*/  MOV R16, 0x890 ;  /* 0x0000089000107802 */ /* 0x000fce0000000f00 */
[----:B-12---:R-:W-:Y:S05]  /*0880*/  CALL.REL.NOINC `($__internal_6_$__cuda_sm20_sqrt_rn_f32_slowpath) ;  /* 0x0000003000847944 */ /* 0x006fea0003c00000 */
[----:B------:R-:W-:Y:S05]  /*0890*/  BSYNC.RECONVERGENT B0 ;  /* 0x0000000000007941 */ /* 0x000fea0003800200 */
.L_x_209:
[----:B------:R-:W-:Y:S01]  /*08a0*/  IMAD.MOV.U32 R0, RZ, RZ, R17 ;  /* 0x000000ffff007224 */ /* 0x000fe200078e0011 */
[----:B------:R-:W-:Y:S06]  /*08b0*/  BRA `(.L_x_210) ;  /* 0x0000000000107947 */ /* 0x000fec0003800000 */
.L_x_208:
[----:B--2---:R-:W-:Y:S01]  /*08c0*/  FMUL.FTZ R0, R3, R4 ;  /* 0x0000000403007220 */ /* 0x004fe20000410000 */
[----:B------:R-:W-:-:S03]  /*08d0*/  FMUL.FTZ R2, R4, 0.5 ;  /* 0x3f00000004027820 */ /* 0x000fc60000410000 */
[----:B------:R-:W-:-:S04]  /*08e0*/  FFMA R3, -R0, R0, R3 ;  /* 0x0000000000037223 */ /* 0x000fc80000000103 */
[----:B------:R-:W-:-:S07]  /*08f0*/  FFMA R0, R3, R2, R0 ;  /* 0x0000000203007223 */ /* 0x000fce0000000000 */
.L_x_210:
[----:B------:R-:W-:Y:S01]  /*0900*/  IABS R3, R9 ;  /* 0x0000000900037213 */ /* 0x000fe20000000000 */
[----:B------:R-:W-:-:S03]  /*0910*/  FMUL R0, R33, R0 ;  /* 0x0000000021007220 */ /* 0x000fc60000400000 */
[----:B------:R-:W-:Y:S01]  /*0920*/  ISETP.NE.AND P0, PT, R6, R3, PT ;  /* 0x000000030600720c */ /* 0x000fe20003f05270 */
[----:B------:R-:W-:Y:S01]  /*0930*/  FMUL R3, R5, R30 ;  /* 0x0000001e05037220 */ /* 0x000fe20000400000 */
[----:B------:R-:W-:-:S03]  /*0940*/  IMAD.MOV.U32 R5, RZ, RZ, R6 ;  /* 0x000000ffff057224 */ /* 0x000fc600078e0006 */
[----:B------:R-:W-:-:S08]  /*0950*/  FFMA R31, R0, R31, -R3 ;  /* 0x0000001f001f7223 */ /* 0x000fd00000000803 */
[----:B------:R-:W-:Y:S05]  /*0960*/  @P0 BRA `(.L_x_211) ;  /* 0xfffffff800240947 */ /* 0x000fea000383ffff */
[----:B------:R-:W-:-:S07]  /*0970*/  MOV R5, R8 ;  /* 0x0000000800057202 */ /* 0x000fce0000000f00 */
.L_x_199:
        /* <DEDUP_REMOVED lines=13> */
.L_x_214:
[C---:B------:R-:W-:Y:S01]  /*0a50*/  VIADD R15, R8.reuse, 0xfffffffe ;  /* 0xfffffffe080f7836 */ /* 0x040fe20000000000 */
[----:B------:R-:W-:Y:S01]  /*0a60*/  I2F.U32.RP R3, R8 ;  /* 0x0000000800037306 */ /* 0x000fe20000209000 */
[C---:B------:R-:W-:Y:S01]  /*0a70*/  IADD3 R14, PT, PT, R8.reuse, 0x2, RZ ;  /* 0x00000002080e7810 */ /* 0x040fe20007ffe0ff */
[----:B------:R-:W-:Y:S01]  /*0a80*/  VIADD R13, R8, 0x4 ;  /* 0x00000004080d7836 */ /* 0x000fe20000000000 */
[----:B------:R-:W-:Y:S01]  /*0a90*/  IADD3 R12, PT, PT, R12, 0x4, RZ ;  /* 0x000000040c0c7810 */ /* 0x000fe20007ffe0ff */
[----:B------:R-:W-:Y:S01]  /*0aa0*/  IMAD.MOV R17, RZ, RZ, -R15 ;  /* 0x000000ffff117224 */ /* 0x000fe200078e0a0f */
[----:B------:R-:W-:Y:S02]  /*0ab0*/  IADD3 R21, PT, PT, RZ, -R14, RZ ;  /* 0x8000000eff157210 */ /* 0x000fe40007ffe0ff */
[----:B------:R-:W-:Y:S01]  /*0ac0*/  ISETP.NE.U32.AND P4, PT, R15, RZ, PT ;  /* 0x000000ff0f00720c */ /* 0x000fe20003f85070 */
[----:B------:R-:W0:Y:S08]  /*0ad0*/  I2F.U32.RP R2, R15 ;  /* 0x0000000f00027306 */ /* 0x000e300000209000 */
[----:B------:R-:W-:Y:S08]  /*0ae0*/  I2F.U32.RP R16, R14 ;  /* 0x0000000e00107306 */ /* 0x000ff00000209000 */
[----:B0-----:R-:W0:Y:S08]  /*0af0*/  MUFU.RCP R2, R2 ;  /* 0x0000000200027308 */ /* 0x001e300000001000 */
[----:B------:R-:W2:Y:S08]  /*0b00*/  MUFU.RCP R3, R3 ;  /* 0x0000000300037308 */ /* 0x000eb00000001000 */
[----:B------:R-:W3:Y:S01]  /*0b10*/  I2F.U32.RP R19, R13 ;  /* 0x0000000d00137306 */ /* 0x000ee20000209000 */
[----:B0-----:R-:W-:-:S07]  /*0b20*/  IADD3 R10, PT, PT, R2, 0xffffffe, RZ ;  /* 0x0ffffffe020a7810 */ /* 0x001fce0007ffe0ff */
[----:B------:R-:W0:Y:S01]  /*0b30*/  MUFU.RCP R16, R16 ;  /* 0x0000001000107308 */ /* 0x000e220000001000 */
[----:B--2---:R-:W-:-:S07]  /*0b40*/  VIADD R6, R3, 0xffffffe ;  /* 0x0ffffffe03067836 */ /* 0x004fce0000000000 */
[----:B------:R2:W4:Y:S08]  /*0b50*/  F2I.FTZ.U32.TRUNC.NTZ R11, R10 ;  /* 0x0000000a000b7305 */ /* 0x000530000021f000 */
[----:B---3--:R-:W3:Y:S01]  /*0b60*/  MUFU.RCP R19, R19 ;  /* 0x0000001300137308 */ /* 0x008ee20000001000 */
[----:B0-----:R-:W-:Y:S02]  /*0b70*/  VIADD R2, R16, 0xffffffe ;  /* 0x0ffffffe10027836 */ /* 0x001fe40000000000 */
[----:B--2---:R-:W-:-:S02]  /*0b80*/  IMAD.MOV.U32 R10, RZ, RZ, RZ ;  /* 0x000000ffff0a7224 */ /* 0x004fc400078e00ff */
[----:B----4-:R-:W-:-:S03]  /*0b90*/  IMAD R17, R17, R11, RZ ;  /* 0x0000000b11117224 */ /* 0x010fc600078e02ff */
[----:B-1----:R0:W1:Y:S01]  /*0ba0*/  F2I.FTZ.U32.TRUNC.NTZ R7, R6 ;  /* 0x0000000600077305 */ /* 0x002062000021f000 */
[----:B------:R-:W-:-:S04]  /*0bb0*/  IMAD.HI.U32 R17, R11, R17, R10 ;  /* 0x000000110b117227 */ /* 0x000fc800078e000a */
[----:B------:R-:W-:-:S03]  /*0bc0*/  VIADD R10, R8, 0xffffffff ;  /* 0xffffffff080a7836 */ /* 0x000fc60000000000 */
[----:B------:R2:W4:Y:S01]  /*0bd0*/  F2I.FTZ.U32.TRUNC.NTZ R3, R2 ;  /* 0x0000000200037305 */ /* 0x000522000021f000 */
[----:B---3--:R-:W-:Y:S02]  /*0be0*/  VIADD R11, R19, 0xffffffe ;  /* 0x0ffffffe130b7836 */ /* 0x008fe40000000000 */
[----:B0-----:R-:W-:Y:S01]  /*0bf0*/  IMAD.MOV.U32 R6, RZ, RZ, RZ ;  /* 0x000000ffff067224 */ /* 0x001fe200078e00ff */
[----:B-1----:R-:W-:-:S04]  /*0c00*/  IADD3 R16, PT, PT, RZ, -R7, RZ ;  /* 0x80000007ff107210 */ /* 0x002fc80007ffe0ff */
[----:B------:R-:W0:Y:S01]  /*0c10*/  F2I.FTZ.U32.TRUNC.NTZ R11, R11 ;  /* 0x0000000b000b7305 */ /* 0x000e22000021f000 */
[----:B--2---:R-:W-:Y:S01]  /*0c20*/  IADD3 R2, PT, PT, RZ, -R13, RZ ;  /* 0x8000000dff027210 */ /* 0x004fe20007ffe0ff */
[----:B------:R-:W-:Y:S02]  /*0c30*/  IMAD.MOV.U32 R19, RZ, RZ, R16 ;  /* 0x000000ffff137224 */ /* 0x000fe400078e0010 */
[----:B------:R-:W-:-:S04]  /*0c40*/  IMAD.HI.U32 R16, R17, R10, RZ ;  /* 0x0000000a11107227 */ /* 0x000fc800078e00ff */
[----:B------:R-:W-:Y:S02]  /*0c50*/  IMAD R19, R19, R8, RZ ;  /* 0x0000000813137224 */ /* 0x000fe400078e02ff */
[----:B------:R-:W-:Y:S02]  /*0c60*/  IMAD.MOV R17, RZ, RZ, -R16 ;  /* 0x000000ffff117224 */ /* 0x000fe400078e0a10 */
[----:B------:R-:W-:-:S04]  /*0c70*/  IMAD.HI.U32 R6, R7, R19, R6 ;  /* 0x0000001307067227 */ /* 0x000fc800078e0006 */
[----:B----4-:R-:W-:Y:S01]  /*0c80*/  IMAD R19, R21, R3, RZ ;  /* 0x0000000315137224 */ /* 0x010fe200078e02ff */
[----:B------:R-:W-:Y:S01]  /*0c90*/  MOV R21, R2 ;  /* 0x0000000200157202 */ /* 0x000fe20000000f00 */
[----:B------:R-:W-:Y:S02]  /*0ca0*/  IMAD.MOV.U32 R2, RZ, RZ, RZ ;  /* 0x000000ffff027224 */ /* 0x000fe400078e00ff */
[C---:B------:R-:W-:Y:S02]  /*0cb0*/  VIADD R7, R8.reuse, 0x1 ;  /* 0x0000000108077836 */ /* 0x040fe40000000000 */
[----:B------:R-:W-:Y:S01]  /*0cc0*/  IMAD.HI.U32 R20, R3, R19, R2 ;  /* 0x0000001303147227 */ /* 0x000fe200078e0002 */
[----:B------:R-:W-:-:S03]  /*0cd0*/  IADD3 R3, PT, PT, R8, 0x3, RZ ;  /* 0x0000000308037810 */ /* 0x000fc60007ffe0ff */
[----:B------:R-:W-:Y:S02]  /*0ce0*/  IMAD R2, R15, R17, R10 ;  /* 0x000000110f027224 */ /* 0x000fe400078e020a */
[----:B0-----:R-:W-:Y:S02]  /*0cf0*/  IMAD R19, R21, R11, RZ ;  /* 0x0000000b15137224 */ /* 0x001fe400078e02ff */
[----:B------:R-:W-:Y:S01]  /*0d00*/  IMAD.HI.U32 R17, R6, R7, RZ ;  /* 0x0000000706117227 */ /* 0x000fe200078e00ff */
[----:B------:R-:W-:-:S03]  /*0d10*/  ISETP.GE.U32.AND P1, PT, R2, R15, PT ;  /* 0x0000000f0200720c */ /* 0x000fc60003f26070 */
[----:B------:R-:W-:Y:S02]  /*0d20*/  IMAD.MOV.U32 R10, RZ, RZ, RZ ;  /* 0x000000ffff0a7224 */ /* 0x000fe400078e00ff */
[----:B------:R-:W-:Y:S02]  /*0d30*/  VIADD R6, R8, 0x5 ;  /* 0x0000000508067836 */ /* 0x000fe40000000000 */
[----:B------:R-:W-:Y:S01]  /*0d40*/  IMAD.HI.U32 R11, R11, R19, R10 ;  /* 0x000000130b0b7227 */ /* 0x000fe200078e000a */
[----:B------:R-:W-:-:S03]  /*0d50*/  IADD3 R10, PT, PT, -R17, RZ, RZ ;  /* 0x000000ff110a7210 */ /* 0x000fc60007ffe1ff */
[----:B------:R-:W-:Y:S02]  /*0d60*/  IMAD.HI.U32 R20, R20, R3, RZ ;  /* 0x0000000314147227 */ /* 0x000fe400078e00ff */
[----:B------:R-:W-:Y:S02]  /*0d70*/  @P1 IADD3 R2, PT, PT, -R15, R2, RZ ;  /* 0x000000020f021210 */ /* 0x000fe40007ffe1ff */
[----:B------:R-:W-:Y:S02]  /*0d80*/  IMAD R7, R8, R10, R7 ;  /* 0x0000000a08077224 */ /* 0x000fe400078e0207 */
[----:B------:R-:W-:Y:S01]  /*0d90*/  IMAD.HI.U32 R11, R11, R6, RZ ;  /* 0x000000060b0b7227 */ /* 0x000fe200078e00ff */
[----:B------:R-:W-:Y:S02]  /*0da0*/  ISETP.GE.U32.AND P6, PT, R2, R15, PT ;  /* 0x0000000f0200720c */ /* 0x000fe40003fc6070 */
[----:B------:R-:W-:Y:S01]  /*0db0*/  ISETP.GE.U32.AND P5, PT, R7, R8, PT ;  /* 0x000000080700720c */ /* 0x000fe20003fa6070 */
[----:B------:R-:W-:-:S02]  /*0dc0*/  IMAD.MOV R19, RZ, RZ, -R20 ;  /* 0x000000ffff137224 */ /* 0x000fc400078e0a14 */
[----:B------:R-:W-:Y:S02]  /*0dd0*/  IMAD.MOV R10, RZ, RZ, -R11 ;  /* 0x000000ffff0a7224 */ /* 0x000fe400078e0a0b */
[----:B------:R-:W-:Y:S02]  /*0de0*/  IMAD R3, R14, R19, R3 ;  /* 0x000000130e037224 */ /* 0x000fe400078e0203 */
[----:B------:R-:W-:Y:S02]  /*0df0*/  IMAD R6, R13, R10, R6 ;  /* 0x0000000a0d067224 */ /* 0x000fe400078e0206 */
[----:B------:R-:W-:Y:S01]  /*0e00*/  @P1 VIADD R16, R16, 0x1 ;  /* 0x0000000110101836 */ /* 0x000fe20000000000 */
[----:B------:R-:W-:Y:S02]  /*0e10*/  ISETP.GE.U32.AND P0, PT, R3, R14, PT ;  /* 0x0000000e0300720c */ /* 0x000fe40003f06070 */
[----:B------:R-:W-:Y:S01]  /*0e20*/  ISETP.GE.U32.AND P2, PT, R6, R13, PT ;  /* 0x0000000d0600720c */ /* 0x000fe20003f46070 */
[----:B------:R-:W-:Y:S01]  /*0e30*/  @P5 IMAD.IADD R7, R7, 0x1, -R8 ;  /* 0x0000000107075824 */ /* 0x000fe200078e0a08 */
[----:B------:R-:W-:Y:S01]  /*0e40*/  @P5 IADD3 R17, PT, PT, R17, 0x1, RZ ;  /* 0x0000000111115810 */ /* 0x000fe20007ffe0ff */
[----:B------:R-:W-:Y:S01]  /*0e50*/  @P6 VIADD R16, R16, 0x1 ;  /* 0x0000000110106836 */ /* 0x000fe20000000000 */
[----:B------:R-:W-:-:S02]  /*0e60*/  @!P4 LOP3.LUT R16, RZ, R15, RZ, 0x33, !PT ;  /* 0x0000000fff10c212 */ /* 0x000fc400078e33ff */
[----:B------:R-:W-:Y:S02]  /*0e70*/  ISETP.GE.U32.AND P3, PT, R7, R8, PT ;  /* 0x000000080700720c */ /* 0x000fe40003f66070 */
[----:B------:R-:W-:Y:S02]  /*0e80*/  ISETP.NE.U32.AND P4, PT, R8, RZ, PT ;  /* 0x000000ff0800720c */ /* 0x000fe40003f85070 */
[----:B------:R-:W-:Y:S01]  /*0e90*/  ISETP.NE.U32.AND P5, PT, R14, RZ, PT ;  /* 0x000000ff0e00720c */ /* 0x000fe20003fa5070 */
[----:B------:R-:W-:Y:S01]  /*0ea0*/  @P0 VIADD R20, R20, 0x1 ;  /* 0x0000000114140836 */ /* 0x000fe20000000000 */
[----:B------:R-:W-:Y:S01]  /*0eb0*/  @P0 IADD3 R3, PT, PT, -R14, R3, RZ ;  /* 0x000000030e030210 */ /* 0x000fe20007ffe1ff */
[----:B------:R-:W-:Y:S01]  /*0ec0*/  @P2 IMAD.IADD R6, R6, 0x1, -R13 ;  /* 0x0000000106062824 */ /* 0x000fe200078e0a0d */
[----:B------:R-:W-:Y:S02]  /*0ed0*/  @P2 IADD3 R11, PT, PT, R11, 0x1, RZ ;  /* 0x000000010b0b2810 */ /* 0x000fe40007ffe0ff */
[----:B------:R-:W-:-:S02]  /*0ee0*/  ISETP.GE.U32.AND P1, PT, R3, R14, PT ;  /* 0x0000000e0300720c */ /* 0x000fc40003f26070 */
[----:B------:R-:W-:Y:S01]  /*0ef0*/  ISETP.GE.U32.AND P6, PT, R6, R13, PT ;  /* 0x0000000d0600720c */ /* 0x000fe20003fc6070 */
[----:B------:R-:W-:Y:S01]  /*0f00*/  @P3 VIADD R17, R17, 0x1 ;  /* 0x0000000111113836 */ /* 0x000fe20000000000 */
[----:B------:R-:W-:Y:S02]  /*0f10*/  ISETP.NE.U32.AND P3, PT, R13, RZ, PT ;  /* 0x000000ff0d00720c */ /* 0x000fe40003f65070 */
[----:B------:R-:W-:Y:S02]  /*0f20*/  I2FP.F32.U32 R3, R16 ;  /* 0x0000001000037245 */ /* 0x000fe40000201000 */
[----:B------:R-:W-:Y:S01]  /*0f30*/  @!P4 LOP3.LUT R17, RZ, R8, RZ, 0x33, !PT ;  /* 0x00000008ff11c212 */ /* 0x000fe200078e33ff */
[----:B------:R-:W-:Y:S01]  /*0f40*/  VIADD R8, R8, 0x8 ;  /* 0x0000000808087836 */ /* 0x000fe20000000000 */
[----:B------:R-:W-:Y:S01]  /*0f50*/  ISETP.NE.AND P0, PT, R12, RZ, PT ;  /* 0x000000ff0c00720c */ /* 0x000fe20003f05270 */
[----:B------:R-:W-:Y:S01]  /*0f60*/  FMUL R3, R3, R4 ;  /* 0x0000000403037220 */ /* 0x000fe20000400000 */
[----:B------:R-:W-:Y:S01]  /*0f70*/  I2FP.F32.U32 R2, R17 ;  /* 0x0000001100027245 */ /* 0x000fe20000201000 */
[----:B------:R-:W-:Y:S01]  /*0f80*/  @P1 VIADD R20, R20, 0x1 ;  /* 0x0000000114141836 */ /* 0x000fe20000000000 */
[----:B------:R-:W-:Y:S01]  /*0f90*/  @!P5 LOP3.LUT R20, RZ, R14, RZ, 0x33, !PT ;  /* 0x0000000eff14d212 */ /* 0x000fe200078e33ff */
[----:B------:R-:W-:-:S02]  /*0fa0*/  @P6 VIADD R11, R11, 0x1 ;  /* 0x000000010b0b6836 */ /* 0x000fc40000000000 */
[----:B------:R-:W-:Y:S01]  /*0fb0*/  @!P3 LOP3.LUT R11, RZ, R13, RZ, 0x33, !PT ;  /* 0x0000000dff0bb212 */ /* 0x000fe200078e33ff */
[----:B------:R-:W-:Y:S01]  /*0fc0*/  FMUL R2, R3, R2 ;  /* 0x0000000203027220 */ /* 0x000fe20000400000 */
[----:B------:R-:W-:Y:S02]  /*0fd0*/  I2FP.F32.U32 R7, R20 ;  /* 0x0000001400077245 */ /* 0x000fe40000201000 */
[----:B------:R-:W-:-:S03]  /*0fe0*/  I2FP.F32.U32 R11, R11 ;  /* 0x0000000b000b7245 */ /* 0x000fc60000201000 */
[----:B------:R-:W-:-:S04]  /*0ff0*/  FMUL R2, R2, R7 ;  /* 0x0000000702027220 */ /* 0x000fc80000400000 */
[----:B------:R-:W-:Y:S01]  /*1000*/  FMUL R4, R2, R11 ;  /* 0x0000000b02047220 */ /* 0x000fe20000400000 */
[----:B------:R-:W-:Y:S06]  /*1010*/  @P0 BRA `(.L_x_214) ;  /* 0xfffffff8008c0947 */ /* 0x000fec000383ffff */
[----:B------:R-:W-:-:S07]  /*1020*/  VIADD R8, R8, 0xfffffffe ;  /* 0xfffffffe08087836 */ /* 0x000fce0000000000 */
.L_x_213:
[----:B------:R-:W-:-:S13]  /*1030*/  ISETP.NE.AND P0, PT, R18, RZ, PT ;  /* 0x000000ff1200720c */ /* 0x000fda0003f05270 */
[----:B------:R-:W-:Y:S05]  /*1040*/  @!P0 BRA `(.L_x_212) ;  /* 0x0000000400148947 */ /* 0x000fea0003800000 */
[----:B------:R-:W0:Y:S01]  /*1050*/  I2F.U32.RP R6, R8 ;  /* 0x0000000800067306 */ /* 0x000e220000209000 */
[----:B------:R-:W-:-:S07]  /*1060*/  ISETP.NE.U32.AND P2, PT, R8, RZ, PT ;  /* 0x000000ff0800720c */ /* 0x000fce0003f45070 */
[----:B0-----:R-:W0:Y:S02]  /*1070*/  MUFU.RCP R6, R6 ;  /* 0x0000000600067308 */ /* 0x001e240000001000 */
[----:B0-----:R-:W-:-:S06]  /*1080*/  IADD3 R2, PT, PT, R6, 0xffffffe, RZ ;  /* 0x0ffffffe06027810 */ /* 0x001fcc0007ffe0ff */
[----:B------:R0:W1:Y:S02]  /*1090*/  F2I.FTZ.U32.TRUNC.NTZ R3, R2 ;  /* 0x0000000200037305 */ /* 0x000064000021f000 */
[----:B0-----:R-:W-:Y:S02]  /*10a0*/  IMAD.MOV.U32 R2, RZ, RZ, RZ ;  /* 0x000000ffff027224 */ /* 0x001fe400078e00ff */
[----:B-1----:R-:W-:-:S04]  /*10b0*/  IMAD.MOV R7, RZ, RZ, -R3 ;  /* 0x000000ffff077224 */ /* 0x002fc800078e0a03 */
        /* <DEDUP_REMOVED lines=62> */
.L_x_212:
[----:B------:R-:W-:Y:S01]  /*14a0*/  VIADD R6, R4, 0xf3000000 ;  /* 0xf300000004067836 */ /* 0x000fe20000000000 */
[----:B------:R0:W2:Y:S01]  /*14b0*/  MUFU.RSQ R3, R4 ;  /* 0x0000000400037308 */ /* 0x0000a20000001400 */
[C---:B------:R-:W-:Y:S02]  /*14c0*/  LOP3.LUT R2, R5.reuse, 0x1, RZ, 0xc0, !PT ;  /* 0x0000000105027812 */ /* 0x040fe400078ec0ff */
[----:B------:R-:W-:Y:S02]  /*14d0*/  ISETP.GT.AND P0, PT, R5, RZ, PT ;  /* 0x000000ff0500720c */ /* 0x000fe40003f04270 */
[----:B------:R-:W-:Y:S02]  /*14e0*/  ISETP.GT.U32.AND P2, PT, R6, 0x727fffff, PT ;  /* 0x727fffff0600780c */ /* 0x000fe40003f44070 */
[----:B------:R-:W-:Y:S02]  /*14f0*/  ISETP.NE.U32.AND P1, PT, R2, 0x1, PT ;  /* 0x000000010200780c */ /* 0x000fe40003f25070 */
[----:B------:R-:W-:-:S04]  /*1500*/  FSEL R0, -R0, 1, P0 ;  /* 0x3f80000000007808 */ /* 0x000fc80000000100 */
[----:B------:R-:W-:-:S05]  /*1510*/  FSEL R0, R0, 1, !P1 ;  /* 0x3f80000000007808 */ /* 0x000fca0004800000 */
[----:B0-2---:R-:W-:Y:S05]  /*1520*/  @!P2 BRA `(.L_x_215) ;  /* 0x00000000001ca947 */ /* 0x005fea0003800000 */
[----:B------:R-:W-:Y:S01]  /*1530*/  BSSY.RECONVERGENT B0, `(.L_x_216) ;  /* 0x0000004000007945 */ /* 0x000fe20003800200 */
[----:B------:R-:W-:Y:S02]  /*1540*/  MOV R2, R4 ;  /* 0x0000000400027202 */ /* 0x000fe40000000f00 */
[----:B------:R-:W-:-:S07]  /*1550*/  MOV R16, 0x1570 ;  /* 0x0000157000107802 */ /* 0x000fce0000000f00 */
[----:B-1----:R-:W-:Y:S05]  /*1560*/  CALL.REL.NOINC `($__internal_6_$__cuda_sm20_sqrt_rn_f32_slowpath) ;  /* 0x00000024004c7944 */ /* 0x002fea0003c00000 */
[----:B------:R-:W-:Y:S05]  /*1570*/  BSYNC.RECONVERGENT B0 ;  /* 0x0000000000007941 */ /* 0x000fea0003800200 */
.L_x_216:
[----:B------:R-:W-:Y:S01]  /*1580*/  IMAD.MOV.U32 R7, RZ, RZ, R17 ;  /* 0x000000ffff077224 */ /* 0x000fe200078e0011 */
[----:B------:R-:W-:Y:S06]  /*1590*/  BRA `(.L_x_217) ;  /* 0x0000000000107947 */ /* 0x000fec0003800000 */
.L_x_215:
[C---:B-1----:R-:W-:Y:S01]  /*15a0*/  FMUL.FTZ R7, R3.reuse, R4 ;  /* 0x0000000403077220 */ /* 0x042fe20000410000 */
[----:B------:R-:W-:-:S03]  /*15b0*/  FMUL.FTZ R2, R3, 0.5 ;  /* 0x3f00000003027820 */ /* 0x000fc60000410000 */
[----:B------:R-:W-:-:S04]  /*15c0*/  FFMA R4, -R7, R7, R4 ;  /* 0x0000000707047223 */ /* 0x000fc80000000104 */
[----:B------:R-:W-:-:S07]  /*15d0*/  FFMA R7, R4, R2, R7 ;  /* 0x0000000204077223 */ /* 0x000fce0000000007 */
.L_x_217:
[----:B------:R-:W-:Y:S01]  /*15e0*/  IMAD.MOV.U32 R2, RZ, RZ, 0x3f800000 ;  /* 0x3f800000ff027424 */ /* 0x000fe200078e00ff */
[----:B------:R-:W-:Y:S06]  /*15f0*/  @!P0 BRA `(.L_x_218) ;  /* 0x0000000400008947 */ /* 0x000fec0003800000 */
[C---:B------:R-:W-:Y:S01]  /*1600*/  ISETP.GE.U32.AND P0, PT, R5.reuse, 0x4, PT ;  /* 0x000000040500780c */ /* 0x040fe20003f06070 */
[----:B------:R-:W-:Y:S01]  /*1610*/  HFMA2 R2, -RZ, RZ, 1.875, 0 ;  /* 0x3f800000ff027431 */ /* 0x000fe200000001ff */
[----:B------:R-:W-:-:S11]  /*1620*/  LOP3.LUT R6, R5, 0x3, RZ, 0xc0, !PT ;  /* 0x0000000305067812 */ /* 0x000fd600078ec0ff */
[----:B------:R-:W-:Y:S05]  /*1630*/  @!P0 BRA `(.L_x_219) ;  /* 0x0000000000d08947 */ /* 0x000fea0003800000 */
[----:B------:R-:W-:Y:S01]  /*1640*/  LOP3.LUT R4, R5, 0x7ffffffc, RZ, 0xc0, !PT ;  /* 0x7ffffffc05047812 */ /* 0x000fe200078ec0ff */
[----:B------:R-:W-:Y:S01]  /*1650*/  UMOV UR4, URZ ;  /* 0x000000ff00047c82 */ /* 0x000fe20008000000 */
[----:B------:R-:W-:Y:S02]  /*1660*/  IMAD.MOV.U32 R2, RZ, RZ, 0x3f800000 ;  /* 0x3f800000ff027424 */ /* 0x000fe400078e00ff */
[----:B------:R-:W-:-:S13]  /*1670*/  ISETP.GT.AND P0, PT, R4, RZ, PT ;  /* 0x000000ff0400720c */ /* 0x000fda0003f04270 */
[----:B------:R-:W-:Y:S05]  /*1680*/  @!P0 BRA `(.L_x_220) ;  /* 0x0000000000a08947 */ /* 0x000fea0003800000 */
[----:B------:R-:W-:Y:S01]  /*1690*/  VIADD R3, R4, -UR4 ;  /* 0x8000000404037c36 */ /* 0x000fe20008000000 */
[----:B------:R-:W-:-:S04]  /*16a0*/  PLOP3.LUT P0, PT, PT, PT, PT, 0x80, 0x8 ;  /* 0x000000000008781c */ /* 0x000fc80003f0f070 */
[----:B------:R-:W-:-:S13]  /*16b0*/  ISETP.GT.AND P1, PT, R3, 0xc, PT ;  /* 0x0000000c0300780c */ /* 0x000fda0003f24270 */
[----:B------:R-:W-:Y:S05]  /*16c0*/  @!P1 BRA `(.L_x_221) ;  /* 0x0000000000549947 */ /* 0x000fea0003800000 */
[----:B------:R-:W-:Y:S02]  /*16d0*/  PLOP3.LUT P0, PT, PT, PT, PT, 0x8, 0x80 ;  /* 0x000000000080781c */ /* 0x000fe40003f0e170 */
[----:B------:R-:W-:-:S11]  /*16e0*/  IADD3 R8, PT, PT, R4, -0xc, RZ ;  /* 0xfffffff404087810 */ /* 0x000fd60007ffe0ff */
.L_x_222:
        /* <DEDUP_REMOVED lines=19> */
.L_x_221:
[----:B------:R-:W-:-:S05]  /*1820*/  VIADD R3, R4, -UR4 ;  /* 0x8000000404037c36 */ /* 0x000fca0008000000 */
        /* <DEDUP_REMOVED lines=12> */
.L_x_223:
[----:B------:R-:W-:-:S13]  /*18f0*/  ISETP.NE.OR P0, PT, R4, UR4, P0 ;  /* 0x0000000404007c0c */ /* 0x000fda0008705670 */
[----:B------:R-:W-:Y:S05]  /*1900*/  @!P0 BRA `(.L_x_219) ;  /* 0x00000000001c8947 */ /* 0x000fea0003800000 */
.L_x_220:
[----:B------:R-:W-:Y:S01]  /*1910*/  UIADD3 UR4, UPT, UPT, UR4, 0x4, URZ ;  /* 0x0000000404047890 */ /* 0x000fe2000fffe0ff */
[----:B------:R-:W-:-:S04]  /*1920*/  FMUL R3, R32, R2 ;  /* 0x0000000220037220 */ /* 0x000fc80000400000 */
[----:B------:R-:W-:Y:S01]  /*1930*/  FMUL R3, R32, R3 ;  /* 0x0000000320037220 */ /* 0x000fe20000400000 */
[----:B------:R-:W-:-:S03]  /*1940*/  ISETP.NE.AND P0, PT, R4, UR4, PT ;  /* 0x0000000404007c0c */ /* 0x000fc6000bf05270 */
[----:B------:R-:W-:-:S04]  /*1950*/  FMUL R3, R32, R3 ;  /* 0x0000000320037220 */ /* 0x000fc80000400000 */
[----:B------:R-:W-:-:S06]  /*1960*/  FMUL R2, R32, R3 ;  /* 0x0000000320027220 */ /* 0x000fcc0000400000 */
[----:B------:R-:W-:Y:S05]  /*1970*/  @P0 BRA `(.L_x_220) ;  /* 0xfffffffc00e40947 */ /* 0x000fea000383ffff */
.L_x_219:
        /* <DEDUP_REMOVED lines=8> */
.L_x_218:
[----:B------:R-:W-:Y:S01]  /*1a00*/  IADD3 R4, PT, PT, R2, -0xd000000, RZ ;  /* 0xf300000002047810 */ /* 0x000fe20007ffe0ff */
[----:B------:R0:W1:Y:S01]  /*1a10*/  MUFU.RSQ R3, R2 ;  /* 0x0000000200037308 */ /* 0x0000620000001400 */
[----:B------:R-:W-:Y:S02]  /*1a20*/  BSSY.RECONVERGENT B0, `(.L_x_224) ;  /* 0x000000b000007945 */ /* 0x000fe40003800200 */
[----:B------:R-:W-:-:S13]  /*1a30*/  ISETP.GT.U32.AND P0, PT, R4, 0x727fffff, PT ;  /* 0x727fffff0400780c */ /* 0x000fda0003f04070 */
[----:B0-----:R-:W-:Y:S05]  /*1a40*/  @!P0 BRA `(.L_x_225) ;  /* 0x0000000000108947 */ /* 0x001fea0003800000 */
[----:B------:R-:W-:-:S07]  /*1a50*/  MOV R16, 0x1a70 ;  /* 0x00001a7000107802 */ /* 0x000fce0000000f00 */
[----:B-1----:R-:W-:Y:S05]  /*1a60*/  CALL.REL.NOINC `($__internal_6_$__cuda_sm20_sqrt_rn_f32_slowpath) ;  /* 0x00000020000c7944 */ /* 0x002fea0003c00000 */
[----:B------:R-:W-:Y:S01]  /*1a70*/  IMAD.MOV.U32 R31, RZ, RZ, R17 ;  /* 0x000000ffff1f7224 */ /* 0x000fe200078e0011 */
[----:B------:R-:W-:Y:S06]  /*1a80*/  BRA `(.L_x_226) ;  /* 0x0000000000107947 */ /* 0x000fec0003800000 */
.L_x_225:
[C---:B-1----:R-:W-:Y:S01]  /*1a90*/  FMUL.FTZ R31, R3.reuse, R2 ;  /* 0x00000002031f7220 */ /* 0x042fe20000410000 */
[----:B------:R-:W-:-:S03]  /*1aa0*/  FMUL.FTZ R3, R3, 0.5 ;  /* 0x3f00000003037820 */ /* 0x000fc60000410000 */
[----:B------:R-:W-:-:S04]  /*1ab0*/  FFMA R2, -R31, R31, R2 ;  /* 0x0000001f1f027223 */ /* 0x000fc80000000102 */
[----:B------:R-:W-:-:S07]  /*1ac0*/  FFMA R31, R2, R3, R31 ;  /* 0x00000003021f7223 */ /* 0x000fce000000001f */
.L_x_226:
[----:B------:R-:W-:Y:S05]  /*1ad0*/  BSYNC.RECONVERGENT B0 ;  /* 0x0000000000007941 */ /* 0x000fea0003800200 */
.L_x_224:
[----:B------:R-:W-:Y:S01]  /*1ae0*/  ISETP.GT.AND P0, PT, R9, -0x1, PT ;  /* 0xffffffff0900780c */ /* 0x000fe20003f04270 */
[----:B------:R-:W-:-:S04]  /*1af0*/  FMUL R4, R0, R7 ;  /* 0x0000000700047220 */ /* 0x000fc80000400000 */
[----:B------:R-:W-:-:S08]  /*1b00*/  FMUL R4, R4, R31 ;  /* 0x0000001f04047220 */ /* 0x000fd00000400000 */
[----:B------:R-:W-:Y:S05]  /*1b10*/  @P0 BRA `(.L_x_227) ;  /* 0x0000000000c40947 */ /* 0x000fea0003800000 */
[----:B------:R-:W-:Y:S01]  /*1b20*/  ISETP.GE.AND P0, PT, R5, 0x1, PT ;  /* 0x000000010500780c */ /* 0x000fe20003f06270 */
[----:B------:R-:W-:-:S12]  /*1b30*/  IMAD.MOV.U32 R3, RZ, RZ, 0x3f800000 ;  /* 0x3f800000ff037424 */ /* 0x000fd800078e00ff */
[----:B------:R-:W-:Y:S05]  /*1b40*/  @!P0 BRA `(.L_x_228) ;  /* 0x0000000000888947 */ /* 0x000fea0003800000 */
[----:B------:R-:W-:-:S04]  /*1b50*/  SHF.L.U32 R3, R5, 0x1, RZ ;  /* 0x0000000105037819 */ /* 0x000fc800000006ff */
[C---:B------:R-:W-:Y:S02]  /*1b60*/  VIMNMX R2, PT, PT, R3.reuse, 0x2, !PT ;  /* 0x0000000203027848 */ /* 0x040fe40007fe0100 */
[----:B------:R-:W-:Y:S01]  /*1b70*/  ISETP.GE.AND P0, PT, R3, 0x5, PT ;  /* 0x000000050300780c */ /* 0x000fe20003f06270 */
[----:B------:R-:W-:Y:S02]  /*1b80*/  IMAD.MOV.U32 R3, RZ, RZ, 0x3f800000 ;  /* 0x3f800000ff037424 */ /* 0x000fe400078e00ff */
[----:B------:R-:W-:-:S05]  /*1b90*/  VIADD R6, R2, 0xffffffff ;  /* 0xffffffff02067836 */ /* 0x000fca0000000000 */
[----:B------:R-:W-:-:S04]  /*1ba0*/  LOP3.LUT R2, R6, 0x3, RZ, 0xc0, !PT ;  /* 0x0000000306027812 */ /* 0x000fc800078ec0ff */
[----:B------:R-:W-:Y:S01]  /*1bb0*/  ISETP.NE.AND P1, PT, R2, 0x1, PT ;  /* 0x000000010200780c */ /* 0x000fe20003f25270 */
[----:B------:R-:W-:Y:S01]  /*1bc0*/  HFMA2 R2, -RZ, RZ, 0, 1.1920928955078125e-07 ;  /* 0x00000002ff027431 */ /* 0x000fe200000001ff */
[----:B------:R-:W-:Y:S11]  /*1bd0*/  @!P0 BRA `(.L_x_229) ;  /* 0x0000000000448947 */ /* 0x000ff60003800000 */
[----:B------:R-:W-:Y:S01]  /*1be0*/  LOP3.LUT R11, R6, 0xfffffffc, RZ, 0xc0, !PT ;  /* 0xfffffffc060b7812 */ /* 0x000fe200078ec0ff */
[----:B------:R-:W-:Y:S02]  /*1bf0*/  IMAD.MOV.U32 R3, RZ, RZ, 0x3f800000 ;  /* 0x3f800000ff037424 */ /* 0x000fe400078e00ff */
[----:B------:R-:W-:-:S07]  /*1c00*/  IMAD.MOV.U32 R2, RZ, RZ, 0x2 ;  /* 0x00000002ff027424 */ /* 0x000fce00078e00ff */
.L_x_230:
[C---:B------:R-:W-:Y:S01]  /*1c10*/  VIADD R8, R2.reuse, 0x2 ;  /* 0x0000000202087836 */ /* 0x040fe20000000000 */
[----:B------:R-:W-:Y:S01]  /*1c20*/  I2FP.F32.U32 R6, R2 ;  /* 0x0000000200067245 */ /* 0x000fe20000201000 */
[C---:B------:R-:W-:Y:S01]  /*1c30*/  VIADD R10, R2.reuse, 0x3 ;  /* 0x00000003020a7836 */ /* 0x040fe20000000000 */
[----:B------:R-:W-:Y:S02]  /*1c40*/  IADD3 R7, PT, PT, R2, 0x1, RZ ;  /* 0x0000000102077810 */ /* 0x000fe40007ffe0ff */
[----:B------:R-:W-:Y:S01]  /*1c50*/  ISETP.NE.AND P0, PT, R8, R11, PT ;  /* 0x0000000b0800720c */ /* 0x000fe20003f05270 */
[----:B------:R-:W-:Y:S01]  /*1c60*/  FMUL R6, R6, R3 ;  /* 0x0000000306067220 */ /* 0x000fe20000400000 */
[----:B------:R-:W-:Y:S02]  /*1c70*/  I2FP.F32.U32 R7, R7 ;  /* 0x0000000700077245 */ /* 0x000fe40000201000 */
[----:B------:R-:W-:Y:S02]  /*1c80*/  I2FP.F32.U32 R3, R8 ;  /* 0x0000000800037245 */ /* 0x000fe40000201000 */
[----:B------:R-:W-:Y:S01]  /*1c90*/  I2FP.F32.U32 R10, R10 ;  /* 0x0000000a000a7245 */ /* 0x000fe20000201000 */
[----:B------:R-:W-:Y:S01]  /*1ca0*/  FMUL R6, R6, R7 ;  /* 0x0000000706067220 */ /* 0x000fe20000400000 */
[----:B------:R-:W-:-:S03]  /*1cb0*/  IADD3 R2, PT, PT, R2, 0x4, RZ ;  /* 0x0000000402027810 */ /* 0x000fc60007ffe0ff */
[----:B------:R-:W-:-:S04]  /*1cc0*/  FMUL R3, R6, R3 ;  /* 0x0000000306037220 */ /* 0x000fc80000400000 */
[----:B------:R-:W-:Y:S01]  /*1cd0*/  FMUL R3, R3, R10 ;  /* 0x0000000a03037220 */ /* 0x000fe20000400000 */
[----:B------:R-:W-:Y:S06]  /*1ce0*/  @P0 BRA `(.L_x_230) ;  /* 0xfffffffc00c80947 */ /* 0x000fec000383ffff */
.L_x_229:
[C---:B------:R-:W-:Y:S01]  /*1cf0*/  @P1 VIADD R7, R2.reuse, 0x1 ;  /* 0x0000000102071836 */ /* 0x040fe20000000000 */
[----:B------:R-:W-:Y:S01]  /*1d00*/  I2FP.F32.U32 R6, R2 ;  /* 0x0000000200067245 */ /* 0x000fe20000201000 */
[----:B------:R-:W-:-:S03]  /*1d10*/  @P1 VIADD R8, R2, 0x2 ;  /* 0x0000000202081836 */ /* 0x000fc60000000000 */
[----:B------:R-:W-:Y:S01]  /*1d20*/  @P1 I2FP.F32.U32 R2, R7 ;  /* 0x0000000700021245 */ /* 0x000fe20000201000 */
[----:B------:R-:W-:Y:S01]  /*1d30*/  FMUL R3, R6, R3 ;  /* 0x0000000306037220 */ /* 0x000fe20000400000 */
[----:B------:R-:W-:-:S03]  /*1d40*/  @P1 I2FP.F32.U32 R7, R8 ;  /* 0x0000000800071245 */ /* 0x000fc60000201000 */
[----:B------:R-:W-:-:S04]  /*1d50*/  @P1 FMUL R2, R3, R2 ;  /* 0x0000000203021220 */ /* 0x000fc80000400000 */
[----:B------:R-:W-:-:S07]  /*1d60*/  @P1 FMUL R3, R2, R7 ;  /* 0x0000000702031220 */ /* 0x000fce0000400000 */
.L_x_228:
        /* <DEDUP_REMOVED lines=9> */
[----:B------:R-:W-:Y:S05]  /*1e00*/  CALL.REL.NOINC `($__internal_7_$__cuda_sm3x_div_rn_noftz_f32_slowpath) ;  /* 0x0000001c00807944 */ /* 0x000fea0003c00000 */
[----:B------:R-:W-:-:S07]  /*1e10*/  MOV R7, R2 ;  /* 0x0000000200077202 */ /* 0x000fce0000000f00 */
.L_x_231:
[----:B------:R-:W-:-:S07]  /*1e20*/  FMUL R4, R4, R7 ;  /* 0x0000000704047220 */ /* 0x000fce0000400000 */
.L_x_227:
[----:B------:R-:W0:Y:S02]  /*1e30*/  LDCU UR4, c[0x0][0x380] ;  /* 0x00007000ff0477ac */ /* 0x000e240008000800 */
[----:B0-----:R-:W-:-:S13]  /*1e40*/  ISETP.NE.AND P0, PT, R5, UR4, PT ;  /* 0x0000000405007c0c */ /* 0x001fda000bf05270 */
[----:B------:R-:W-:Y:S05]  /*1e50*/  @!P0 BRA `(.L_x_200) ;  /* 0x0000001400988947 */ /* 0x000fea0003800000 */
[C---:B------:R-:W-:Y:S01]  /*1e60*/  ISETP.GE.AND P0, PT, R5.reuse, RZ, PT ;  /* 0x000000ff0500720c */ /* 0x040fe20003f06270 */
[----:B------:R-:W-:Y:S02]  /*1e70*/  VIADD R8, R5, 0x1 ;  /* 0x0000000105087836 */ /* 0x000fe40000000000 */
[----:B------:R-:W-:-:S10]  /*1e80*/  IMAD.MOV.U32 R12, RZ, RZ, 0x3f800000 ;  /* 0x3f800000ff0c7424 */ /* 0x000fd400078e00ff */
[----:B------:R-:W-:Y:S05]  /*1e90*/  @!P0 BRA `(.L_x_232) ;  /* 0x0000000800b08947 */ /* 0x000fea0003800000 */
[----:B------:R-:W-:Y:S01]  /*1ea0*/  ISETP.GE.U32.AND P0, PT, R5, 0x3, PT ;  /* 0x000000030500780c */ /* 0x000fe20003f06070 */
[----:B------:R-:W-:Y:S01]  /*1eb0*/  HFMA2 R12, -RZ, RZ, 1.875, 0 ;  /* 0x3f800000ff0c7431 */ /* 0x000fe200000001ff */
[----:B------:R-:W-:Y:S01]  /*1ec0*/  LOP3.LUT R20, R8, 0x3, RZ, 0xc0, !PT ;  /* 0x0000000308147812 */ /* 0x000fe200078ec0ff */
[----:B------:R-:W-:-:S10]  /*1ed0*/  IMAD.MOV.U32 R14, RZ, RZ, 0x2 ;  /* 0x00000002ff0e7424 */ /* 0x000fd400078e00ff */
[----:B------:R-:W-:Y:S05]  /*1ee0*/  @!P0 BRA `(.L_x_233) ;  /* 0x0000000400808947 */ /* 0x000fea0003800000 */
[----:B------:R-:W-:Y:S01]  /*1ef0*/  LOP3.LUT R13, R8, 0xfffffffc, RZ, 0xc0, !PT ;  /* 0xfffffffc080d7812 */ /* 0x000fe200078ec0ff */
[----:B------:R-:W-:Y:S01]  /*1f00*/  IMAD.MOV.U32 R12, RZ, RZ, 0x3f800000 ;  /* 0x3f800000ff0c7424 */ /* 0x000fe200078e00ff */
[----:B------:R-:W-:-:S07]  /*1f10*/  MOV R14, 0x1 ;  /* 0x00000001000e7802 */ /* 0x000fce0000000f00 */
.L_x_234:
[----:B------:R-:W-:-:S04]  /*1f20*/  IMAD.SHL.U32 R16, R14, 0x2, RZ ;  /* 0x000000020e107824 */ /* 0x000fc800078e00ff */
[----:B------:R-:W0:Y:S01]  /*1f30*/  I2F.U32.RP R2, R16 ;  /* 0x0000001000027306 */ /* 0x000e220000209000 */
[C---:B------:R-:W-:Y:S01]  /*1f40*/  VIADD R18, R16.reuse, 0x2 ;  /* 0x0000000210127836 */ /* 0x040fe20000000000 */
[C---:B------:R-:W-:Y:S01]  /*1f50*/  IADD3 R17, PT, PT, R16.reuse, 0x4, RZ ;  /* 0x0000000410117810 */ /* 0x040fe20007ffe0ff */
[C---:B------:R-:W-:Y:S01]  /*1f60*/  VIADD R15, R16.reuse, 0x6 ;  /* 0x00000006100f7836 */ /* 0x040fe20000000000 */
[----:B------:R-:W-:Y:S01]  /*1f70*/  ISETP.NE.U32.AND P6, PT, R16, RZ, PT ;  /* 0x000000ff1000720c */ /* 0x000fe20003fc5070 */
[----:B------:R-:W-:Y:S01]  /*1f80*/  IMAD.MOV R23, RZ, RZ, -R16 ;  /* 0x000000ffff177224 */ /* 0x000fe200078e0a10 */
[----:B------:R-:W-:Y:S01]  /*1f90*/  IADD3 R14, PT, PT, R17, -R14, RZ ;  /* 0x8000000e110e7210 */ /* 0x000fe20007ffe0ff */
[----:B------:R-:W-:Y:S01]  /*1fa0*/  IMAD.MOV R25, RZ, RZ, -R15 ;  /* 0x000000ffff197224 */ /* 0x000fe200078e0a0f */
[----:B------:R-:W1:Y:S08]  /*1fb0*/  I2F.U32.RP R19, R18 ;  /* 0x0000001200137306 */ /* 0x000e700000209000 */
[----:B------:R-:W-:Y:S08]  /*1fc0*/  I2F.U32.RP R21, R17 ;  /* 0x0000001100157306 */ /* 0x000ff00000209000 */
[----:B0-----:R-:W0:Y:S08]  /*1fd0*/  MUFU.RCP R2, R2 ;  /* 0x0000000200027308 */ /* 0x001e300000001000 */
[----:B-1----:R-:W1:Y:S08]  /*1fe0*/  MUFU.RCP R19, R19 ;  /* 0x0000001300137308 */ /* 0x002e700000001000 */
[----:B------:R-:W2:Y:S01]  /*1ff0*/  I2F.U32.RP R22, R15 ;  /* 0x0000000f00167306 */ /* 0x000ea20000209000 */
[----:B0-----:R-:W-:-:S07]  /*2000*/  VIADD R10, R2, 0xffffffe ;  /* 0x0ffffffe020a7836 */ /* 0x001fce0000000000 */
[----:B------:R-:W0:Y:S01]  /*2010*/  MUFU.RCP R21, R21 ;  /* 0x0000001500157308 */ /* 0x000e220000001000 */
[----:B-1----:R-:W-:-:S07]  /*2020*/  IADD3 R2, PT, PT, R19, 0xffffffe, RZ ;  /* 0x0ffffffe13027810 */ /* 0x002fce0007ffe0ff */
[----:B------:R1:W3:Y:S08]  /*2030*/  F2I.FTZ.U32.TRUNC.NTZ R11, R10 ;  /* 0x0000000a000b7305 */ /* 0x0002f0000021f000 */
[----:B--2---:R-:W2:Y:S01]  /*2040*/  MUFU.RCP R22, R22 ;  /* 0x0000001600167308 */ /* 0x004ea20000001000 */
[----:B0-----:R-:W-:Y:S02]  /*2050*/  VIADD R6, R21, 0xffffffe ;  /* 0x0ffffffe15067836 */ /* 0x001fe40000000000 */
[----:B-1----:R-:W-:-:S02]  /*2060*/  IMAD.MOV.U32 R10, RZ, RZ, RZ ;  /* 0x000000ffff0a7224 */ /* 0x002fc400078e00ff */
[----:B------:R-:W-:Y:S02]  /*2070*/  VIADD R21, R16, 0x1 ;  /* 0x0000000110157836 */ /* 0x000fe40000000000 */
[----:B---3--:R-:W-:Y:S01]  /*2080*/  IMAD R19, R23, R11, RZ ;  /* 0x0000000b17137224 */ /* 0x008fe200078e02ff */
[----:B------:R0:W1:Y:S01]  /*2090*/  F2I.FTZ.U32.TRUNC.NTZ R3, R2 ;  /* 0x0000000200037305 */ /* 0x000062000021f000 */
[----:B------:R-:W-:Y:S02]  /*20a0*/  IADD3 R23, PT, PT, RZ, -R18, RZ ;  /* 0x80000012ff177210 */ /* 0x000fe40007ffe0ff */
[----:B------:R-:W-:-:S05]  /*20b0*/  IMAD.HI.U32 R10, R11, R19, R10 ;  /* 0x000000130b0a7227 */ /* 0x000fca00078e000a */
[----:B------:R3:W4:Y:S01]  /*20c0*/  F2I.FTZ.U32.TRUNC.NTZ R7, R6 ;  /* 0x0000000600077305 */ /* 0x000722000021f000 */
[----:B--2---:R-:W-:Y:S01]  /*20d0*/  VIADD R22, R22, 0xffffffe ;  /* 0x0ffffffe16167836 */ /* 0x004fe20000000000 */
[----:B0-----:R-:W-:Y:S01]  /*20e0*/  MOV R2, RZ ;  /* 0x000000ff00027202 */ /* 0x001fe20000000f00 */
[----:B------:R-:W-:-:S04]  /*20f0*/  IMAD.HI.U32 R19, R10, R21, RZ ;  /* 0x000000150a137227 */ /* 0x000fc800078e00ff */
[----:B-1----:R-:W-:Y:S01]  /*2100*/  IMAD R23, R23, R3, RZ ;  /* 0x0000000317177224 */ /* 0x002fe200078e02ff */
[----:B------:R0:W1:Y:S01]  /*2110*/  F2I.FTZ.U32.TRUNC.NTZ R11, R22 ;  /* 0x00000016000b7305 */ /* 0x000062000021f000 */
[----:B---3--:R-:W-:Y:S01]  /*2120*/  IADD3 R6, PT, PT, RZ, -R17, RZ ;  /* 0x80000011ff067210 */ /* 0x008fe20007ffe0ff */
[----:B------:R-:W-:Y:S02]  /*2130*/  IMAD.MOV R10, RZ, RZ, -R19 ;  /* 0x000000ffff0a7224 */ /* 0x000fe400078e0a13 */
[----:B------:R-:W-:-:S04]  /*2140*/  IMAD.HI.U32 R2, R3, R23, R2 ;  /* 0x0000001703027227 */ /* 0x000fc800078e0002 */
[----:B----4-:R-:W-:Y:S02]  /*2150*/  IMAD R23, R6, R7, RZ ;  /* 0x0000000706177224 */ /* 0x010fe400078e02ff */
[----:B------:R-:W-:Y:S02]  /*2160*/  HFMA2 R6, -RZ, RZ, 0, 0 ;  /* 0x00000000ff067431 */ /* 0x000fe400000001ff */
[C---:B------:R-:W-:Y:S02]  /*2170*/  VIADD R3, R16.reuse, 0x3 ;  /* 0x0000000310037836 */ /* 0x040fe40000000000 */
[----:B------:R-:W-:Y:S02]  /*2180*/  IMAD R21, R16, R10, R21 ;  /* 0x0000000a10157224 */ /* 0x000fe400078e0215 */
[----:B------:R-:W-:-:S03]  /*2190*/  IMAD.HI.U32 R2, R2, R3, RZ ;  /* 0x0000000302027227 */ /* 0x000fc600078e00ff */
[----:B------:R-:W-:Y:S01]  /*21a0*/  ISETP.GE.U32.AND P1, PT, R21, R16, PT ;  /* 0x000000101500720c */ /* 0x000fe20003f26070 */
[----:B------:R-:W-:Y:S01]  /*21b0*/  IMAD.MOV.U32 R10, RZ, RZ, RZ ;  /* 0x000000ffff0a7224 */ /* 0x000fe200078e00ff */
[----:B0-----:R-:W-:Y:S01]  /*21c0*/  IADD3 R22, PT, PT, -R2, RZ, RZ ;  /* 0x000000ff02167210 */ /* 0x001fe20007ffe1ff */
[----:B------:R-:W-:-:S04]  /*21d0*/  IMAD.HI.U32 R7, R7, R23, R6 ;  /* 0x0000001707077227 */ /* 0x000fc800078e0006 */
[----:B-1----:R-:W-:Y:S02]  /*21e0*/  IMAD R23, R25, R11, RZ ;  /* 0x0000000b19177224 */ /* 0x002fe400078e02ff */
[C---:B------:R-:W-:Y:S02]  /*21f0*/  VIADD R6, R16.reuse, 0x5 ;  /* 0x0000000510067836 */ /* 0x040fe40000000000 */
[----:B------:R-:W-:Y:S02]  /*2200*/  IMAD.HI.U32 R11, R11, R23, R10 ;  /* 0x000000170b0b7227 */ /* 0x000fe400078e000a */
[----:B------:R-:W-:Y:S02]  /*2210*/  @P1 IADD3 R19, PT, PT, R19, 0x1, RZ ;  /* 0x0000000113131810 */ /* 0x000fe40007ffe0ff */
[----:B------:R-:W-:Y:S02]  /*2220*/  VIADD R10, R16, 0x7 ;  /* 0x00000007100a7836 */ /* 0x000fe40000000000 */
[----:B------:R-:W-:-:S02]  /*2230*/  IMAD R3, R18, R22, R3 ;  /* 0x0000001612037224 */ /* 0x000fc400078e0203 */
        /* <DEDUP_REMOVED lines=12> */
[----:B------:R-:W-:-:S02]  /*2300*/  ISETP.GE.U32.AND P2, PT, R10, R15, PT ;  /* 0x0000000f0a00720c */ /* 0x000fc40003f46070 */
[----:B------:R-:W-:Y:S02]  /*2310*/  ISETP.GE.U32.AND P4, PT, R3, R18, PT ;  /* 0x000000120300720c */ /* 0x000fe40003f86070 */
[----:B------:R-:W-:-:S05]  /*2320*/  ISETP.NE.U32.AND P5, PT, R17, RZ, PT ;  /* 0x000000ff1100720c */ /* 0x000fca0003fa5070 */
[----:B------:R-:W-:Y:S01]  /*2330*/  @P3 VIADD R19, R19, 0x1 ;  /* 0x0000000113133836 */ /* 0x000fe20000000000 */
[----:B------:R-:W-:Y:S01]  /*2340*/  ISETP.NE.U32.AND P3, PT, R18, RZ, PT ;  /* 0x000000ff1200720c */ /* 0x000fe20003f65070 */
[----:B------:R-:W-:Y:S01]  /*2350*/  @P0 IMAD.IADD R6, R6, 0x1, -R17 ;  /* 0x0000000106060824 */ /* 0x000fe200078e0a11 */
[----:B------:R-:W-:Y:S01]  /*2360*/  @!P6 LOP3.LUT R19, RZ, R16, RZ, 0x33, !PT ;  /* 0x00000010ff13e212 */ /* 0x000fe200078e33ff */
[----:B------:R-:W-:Y:S01]  /*2370*/  @P2 VIADD R11, R11, 0x1 ;  /* 0x000000010b0b2836 */ /* 0x000fe20000000000 */
[C---:B------:R-:W-:Y:S01]  /*2380*/  @P2 IADD3 R10, PT, PT, -R15.reuse, R10, RZ ;  /* 0x0000000a0f0a2210 */ /* 0x040fe20007ffe1ff */
[----:B------:R-:W-:Y:S01]  /*2390*/  @P4 VIADD R2, R2, 0x1 ;  /* 0x0000000102024836 */ /* 0x000fe20000000000 */
[----:B------:R-:W-:Y:S01]  /*23a0*/  ISETP.GE.U32.AND P1, PT, R6, R17, PT ;  /* 0x000000110600720c */ /* 0x000fe20003f26070 */
[----:B------:R-:W-:Y:S01]  /*23b0*/  VIADD R6, R14, 0xffffffff ;  /* 0xffffffff0e067836 */ /* 0x000fe20000000000 */
        /* <DEDUP_REMOVED lines=19> */
.L_x_233:
        /* <DEDUP_REMOVED lines=71> */
.L_x_232:
[----:B------:R-:W-:Y:S01]  /*2960*/  IADD3 R2, PT, PT, R12, -0xd000000, RZ ;  /* 0xf30000000c027810 */ /* 0x000fe20007ffe0ff */
[----:B------:R0:W1:Y:S01]  /*2970*/  MUFU.RSQ R7, R12 ;  /* 0x0000000c00077308 */ /* 0x0000620000001400 */
[----:B------:R-:W-:Y:S02]  /*2980*/  ISETP.GT.AND P2, PT, R9, -0x1, PT ;  /* 0xffffffff0900780c */ /* 0x000fe40003f44270 */
[----:B------:R-:W-:-:S13]  /*2990*/  ISETP.GT.U32.AND P0, PT, R2, 0x727fffff, PT ;  /* 0x727fffff0200780c */ /* 0x000fda0003f04070 */
[----:B0-----:R-:W-:Y:S05]  /*29a0*/  @!P0 BRA `(.L_x_235) ;  /* 0x00000000001c8947 */ /* 0x001fea0003800000 */
[----:B------:R-:W-:Y:S01]  /*29b0*/  BSSY.RECONVERGENT B0, `(.L_x_236) ;  /* 0x0000004000007945 */ /* 0x000fe20003800200 */
[----:B------:R-:W-:Y:S01]  /*29c0*/  IMAD.MOV.U32 R2, RZ, RZ, R12 ;  /* 0x000000ffff027224 */ /* 0x000fe200078e000c */
[----:B------:R-:W-:-:S07]  /*29d0*/  MOV R16, 0x29f0 ;  /* 0x000029f000107802 */ /* 0x000fce0000000f00 */
[----:B-1----:R-:W-:Y:S05]  /*29e0*/  CALL.REL.NOINC `($__internal_6_$__cuda_sm20_sqrt_rn_f32_slowpath) ;  /* 0x00000010002c7944 */ /* 0x002fea0003c00000 */
[----:B------:R-:W-:Y:S05]  /*29f0*/  BSYNC.RECONVERGENT B0 ;  /* 0x0000000000007941 */ /* 0x000fea0003800200 */
.L_x_236:
[----:B------:R-:W-:Y:S01]  /*2a00*/  IMAD.MOV.U32 R3, RZ, RZ, R17 ;  /* 0x000000ffff037224 */ /* 0x000fe200078e0011 */
[----:B------:R-:W-:Y:S06]  /*2a10*/  BRA `(.L_x_237) ;  /* 0x0000000000107947 */ /* 0x000fec0003800000 */
.L_x_235:
[C---:B-1----:R-:W-:Y:S01]  /*2a20*/  FMUL.FTZ R3, R7.reuse, R12 ;  /* 0x0000000c07037220 */ /* 0x042fe20000410000 */
[----:B------:R-:W-:-:S03]  /*2a30*/  FMUL.FTZ R2, R7, 0.5 ;  /* 0x3f00000007027820 */ /* 0x000fc60000410000 */
[----:B------:R-:W-:-:S04]  /*2a40*/  FFMA R12, -R3, R3, R12 ;  /* 0x00000003030c7223 */ /* 0x000fc8000000010c */
[----:B------:R-:W-:-:S07]  /*2a50*/  FFMA R3, R12, R2, R3 ;  /* 0x000000020c037223 */ /* 0x000fce0000000003 */
.L_x_237:
[----:B------:R-:W-:-:S04]  /*2a60*/  FMUL R2, R0, R3 ;  /* 0x0000000300027220 */ /* 0x000fc80000400000 */
[----:B------:R-:W-:-:S04]  /*2a70*/  FMUL R2, R33, R2 ;  /* 0x0000000221027220 */ /* 0x000fc80000400000 */
[----:B------:R-:W-:Y:S01]  /*2a80*/  FMUL R31, R2, R31 ;  /* 0x0000001f021f7220 */ /* 0x000fe20000400000 */
[----:B------:R-:W-:Y:S06]  /*2a90*/  @P2 BRA `(.L_x_238) ;  /* 0x0000000000c02947 */ /* 0x000fec0003800000 */
[----:B------:R-:W-:Y:S02]  /*2aa0*/  ISETP.GE.AND P0, PT, R5, 0x1, PT ;  /* 0x000000010500780c */ /* 0x000fe40003f06270 */
[----:B------:R-:W-:-:S11]  /*2ab0*/  MOV R3, 0x3f800000 ;  /* 0x3f80000000037802 */ /* 0x000fd60000000f00 */
[----:B------:R-:W-:Y:S05]  /*2ac0*/  @!P0 BRA `(.L_x_239) ;  /* 0x0000000000888947 */ /* 0x000fea0003800000 */
[----:B------:R-:W-:-:S05]  /*2ad0*/  IMAD.SHL.U32 R3, R5, 0x2, RZ ;  /* 0x0000000205037824 */ /* 0x000fca00078e00ff */
[C---:B------:R-:W-:Y:S02]  /*2ae0*/  VIMNMX R2, PT, PT, R3.reuse, 0x2, !PT ;  /* 0x0000000203027848 */ /* 0x040fe40007fe0100 */
[----:B------:R-:W-:Y:S01]  /*2af0*/  ISETP.GE.AND P0, PT, R3, 0x5, PT ;  /* 0x000000050300780c */ /* 0x000fe20003f06270 */
[----:B------:R-:W-:Y:S02]  /*2b00*/  HFMA2 R3, -RZ, RZ, 1.875, 0 ;  /* 0x3f800000ff037431 */ /* 0x000fe400000001ff */
[----:B------:R-:W-:-:S05]  /*2b10*/  VIADD R12, R2, 0xffffffff ;  /* 0xffffffff020c7836 */ /* 0x000fca0000000000 */
[----:B------:R-:W-:-:S04]  /*2b20*/  LOP3.LUT R2, R12, 0x3, RZ, 0xc0, !PT ;  /* 0x000000030c027812 */ /* 0x000fc800078ec0ff */
[----:B------:R-:W-:Y:S01]  /*2b30*/  ISETP.NE.AND P1, PT, R2, 0x1, PT ;  /* 0x000000010200780c */ /* 0x000fe20003f25270 */
[----:B------:R-:W-:Y:S01]  /*2b40*/  IMAD.MOV.U32 R2, RZ, RZ, 0x2 ;  /* 0x00000002ff027424 */ /* 0x000fe200078e00ff */
[----:B------:R-:W-:Y:S11]  /*2b50*/  @!P0 BRA `(.L_x_240) ;  /* 0x0000000000448947 */ /* 0x000ff60003800000 */
[----:B------:R-:W-:Y:S01]  /*2b60*/  LOP3.LUT R12, R12, 0xfffffffc, RZ, 0xc0, !PT ;  /* 0xfffffffc0c0c7812 */ /* 0x000fe200078ec0ff */
[----:B------:R-:W-:Y:S01]  /*2b70*/  IMAD.MOV.U32 R3, RZ, RZ, 0x3f800000 ;  /* 0x3f800000ff037424 */ /* 0x000fe200078e00ff */
[----:B------:R-:W-:-:S07]  /*2b80*/  MOV R2, 0x2 ;  /* 0x0000000200027802 */ /* 0x000fce0000000f00 */
.L_x_241:
[C---:B------:R-:W-:Y:S01]  /*2b90*/  VIADD R9, R2.reuse, 0x2 ;  /* 0x0000000202097836 */ /* 0x040fe20000000000 */
[----:B------:R-:W-:Y:S01]  /*2ba0*/  I2FP.F32.U32 R6, R2 ;  /* 0x0000000200067245 */ /* 0x000fe20000201000 */
[C---:B------:R-:W-:Y:S01]  /*2bb0*/  VIADD R7, R2.reuse, 0x1 ;  /* 0x0000000102077836 */ /* 0x040fe20000000000 */
[C---:B------:R-:W-:Y:S01]  /*2bc0*/  IADD3 R10, PT, PT, R2.reuse, 0x3, RZ ;  /* 0x00000003020a7810 */ /* 0x040fe20007ffe0ff */
[----:B------:R-:W-:Y:S01]  /*2bd0*/  VIADD R2, R2, 0x4 ;  /* 0x0000000402027836 */ /* 0x000fe20000000000 */
[----:B------:R-:W-:Y:S01]  /*2be0*/  ISETP.NE.AND P0, PT, R9, R12, PT ;  /* 0x0000000c0900720c */ /* 0x000fe20003f05270 */
[----:B------:R-:W-:Y:S01]  /*2bf0*/  FMUL R6, R6, R3 ;  /* 0x0000000306067220 */ /* 0x000fe20000400000 */
[----:B------:R-:W-:Y:S02]  /*2c00*/  I2FP.F32.U32 R7, R7 ;  /* 0x0000000700077245 */ /* 0x000fe40000201000 */
[----:B------:R-:W-:Y:S02]  /*2c10*/  I2FP.F32.U32 R3, R9 ;  /* 0x0000000900037245 */ /* 0x000fe40000201000 */
[----:B------:R-:W-:Y:S01]  /*2c20*/  I2FP.F32.U32 R10, R10 ;  /* 0x0000000a000a7245 */ /* 0x000fe20000201000 */
[----:B------:R-:W-:-:S04]  /*2c30*/  FMUL R6, R6, R7 ;  /* 0x0000000706067220 */ /* 0x000fc80000400000 */
[----:B------:R-:W-:-:S04]  /*2c40*/  FMUL R3, R6, R3 ;  /* 0x0000000306037220 */ /* 0x000fc80000400000 */
[----:B------:R-:W-:Y:S01]  /*2c50*/  FMUL R3, R3, R10 ;  /* 0x0000000a03037220 */ /* 0x000fe20000400000 */
[----:B------:R-:W-:Y:S06]  /*2c60*/  @P0 BRA `(.L_x_241) ;  /* 0xfffffffc00c80947 */ /* 0x000fec000383ffff */
.L_x_240:
[C---:B------:R-:W-:Y:S01]  /*2c70*/  @P1 VIADD R7, R2.reuse, 0x1 ;  /* 0x0000000102071836 */ /* 0x040fe20000000000 */
[----:B------:R-:W-:Y:S02]  /*2c80*/  I2FP.F32.U32 R6, R2 ;  /* 0x0000000200067245 */ /* 0x000fe40000201000 */
[----:B------:R-:W-:Y:S02]  /*2c90*/  @P1 IADD3 R9, PT, PT, R2, 0x2, RZ ;  /* 0x0000000202091810 */ /* 0x000fe40007ffe0ff */
[----:B------:R-:W-:Y:S01]  /*2ca0*/  @P1 I2FP.F32.U32 R2, R7 ;  /* 0x0000000700021245 */ /* 0x000fe20000201000 */
[----:B------:R-:W-:Y:S01]  /*2cb0*/  FMUL R3, R6, R3 ;  /* 0x0000000306037220 */ /* 0x000fe20000400000 */
[----:B------:R-:W-:-:S03]  /*2cc0*/  @P1 I2FP.F32.U32 R9, R9 ;  /* 0x0000000900091245 */ /* 0x000fc60000201000 */
[----:B------:R-:W-:-:S04]  /*2cd0*/  @P1 FMUL R2, R3, R2 ;  /* 0x0000000203021220 */ /* 0x000fc80000400000 */
[----:B------:R-:W-:-:S07]  /*2ce0*/  @P1 FMUL R3, R2, R9 ;  /* 0x0000000902031220 */ /* 0x000fce0000400000 */
.L_x_239:
        /* <DEDUP_REMOVED lines=10> */
.L_x_242:
[----:B------:R-:W-:-:S07]  /*2d90*/  FMUL R31, R31, R2 ;  /* 0x000000021f1f7220 */ /* 0x000fce0000400000 */
.L_x_238:
[----:B------:R-:W-:Y:S01]  /*2da0*/  ISETP.NE.AND P0, PT, R5, UR5, PT ;  /* 0x0000000505007c0c */ /* 0x000fe2000bf05270 */
[----:B------:R-:W-:Y:S02]  /*2db0*/  IMAD.MOV.U32 R30, RZ, RZ, R4 ;  /* 0x000000ffff1e7224 */ /* 0x000fe400078e0004 */
[----:B------:R-:W-:-:S10]  /*2dc0*/  IMAD.MOV.U32 R4, RZ, RZ, R31 ;  /* 0x000000ffff047224 */ /* 0x000fd400078e001f */
[----:B------:R-:W-:Y:S05]  /*2dd0*/  @!P0 BRA `(.L_x_200) ;  /* 0x0000000400b88947 */ /* 0x000fea0003800000 */
[----:B------:R-:W-:Y:S01]  /*2de0*/  MOV R9, R5 ;  /* 0x0000000500097202 */ /* 0x000fe20000000f00 */
[----:B------:R-:W-:Y:S01]  /*2df0*/  IMAD.MOV.U32 R5, RZ, RZ, R8 ;  /* 0x000000ffff057224 */ /* 0x000fe200078e0008 */
[----:B------:R-:W-:Y:S06]  /*2e00*/  BRA `(.L_x_243) ;  /* 0xffffffd000e47947 */ /* 0x000fec000383ffff */
.L_x_201:
[----:B------:R-:W-:Y:S01]  /*2e10*/  I2FP.F32.S32 R5, UR4 ;  /* 0x0000000400057c45 */ /* 0x000fe20008201400 */
[----:B------:R-:W-:Y:S02]  /*2e20*/  HFMA2 R21, -RZ, RZ, 2, 0 ;  /* 0x40000000ff157431 */ /* 0x000fe400000001ff */
[----:B------:R-:W-:Y:S01]  /*2e30*/  IMAD.MOV.U32 R20, RZ, RZ, 0x0 ;  /* 0x00000000ff147424 */ /* 0x000fe200078e00ff */
[----:B------:R-:W0:Y:S01]  /*2e40*/  F2F.F64.F32 R8, R5 ;  /* 0x0000000500087310 */ /* 0x000e220000201800 */
[----:B------:R-:W-:-:S04]  /*2e50*/  IMAD.MOV.U32 R2, RZ, RZ, 0x1 ;  /* 0x00000001ff027424 */ /* 0x000fc800078e00ff */
        /* <DEDUP_REMOVED lines=17> */
[----:B------:R-:W-:Y:S01]  /*2f70*/  MOV R2, R0 ;  /* 0x0000000000027202 */ /* 0x000fe20000000f00 */
[----:B------:R-:W-:-:S07]  /*2f80*/  IMAD.MOV.U32 R3, RZ, RZ, R17 ;  /* 0x000000ffff037224 */ /* 0x000fce00078e0011 */
.L_x_244:
[----:B------:R-:W-:Y:S02]  /*2f90*/  I2FP.F32.U32 R0, R7 ;  /* 0x0000000700007245 */ /* 0x000fe40000201000 */
[----:B------:R-:W-:-:S03]  /*2fa0*/  MOV R12, 0x1 ;  /* 0x00000001000c7802 */ /* 0x000fc60000000f00 */
[----:B------:R-:W-:-:S04]  /*2fb0*/  FFMA R0, R5, R5, -R0 ;  /* 0x0000000505007223 */ /* 0x000fc80000000800 */
[----:B-1----:R-:W0:Y:S08]  /*2fc0*/  F2F.F64.F32 R6, R0 ;  /* 0x0000000000067310 */ /* 0x002e300000201800 */
[----:B0-----:R-:W0:Y:S02]  /*2fd0*/  MUFU.RCP64H R13, R7 ;  /* 0x00000007000d7308 */ /* 0x001e240000001800 */
[----:B0-----:R-:W-:-:S08]  /*2fe0*/  DFMA R4, -R6, R12, 1 ;  /* 0x3ff000000604742b */ /* 0x001fd0000000010c */
[----:B------:R-:W-:Y:S02]  /*2ff0*/  DFMA R14, R4, R4, R4 ;  /* 0x00000004040e722b */ /* 0x000fe40000000004 */
[----:B------:R-:W-:-:S06]  /*3000*/  DADD R4, R8, -1 ;  /* 0xbff0000008047429 */ /* 0x000fcc0000000000 */
[----:B------:R-:W-:Y:S02]  /*3010*/  DFMA R14, R12, R14, R12 ;  /* 0x0000000e0c0e722b */ /* 0x000fe4000000000c */
[----:B--2---:R-:W-:-:S06]  /*3020*/  DFMA R4, R4, R4, -R10 ;  /* 0x000000040404722b */ /* 0x004fcc000000080a */
[----:B------:R-:W-:Y:S02]  /*3030*/  DFMA R10, -R6, R14, 1 ;  /* 0x3ff00000060a742b */ /* 0x000fe4000000010e */
[----:B------:R-:W-:-:S06]  /*3040*/  DMUL R20, R4, R2 ;  /* 0x0000000204147228 */ /* 0x000fcc0000000000 */
[----:B------:R-:W-:-:S04]  /*3050*/  DFMA R10, R14, R10, R14 ;  /* 0x0000000a0e0a722b */ /* 0x000fc8000000000e */
[----:B------:R-:W-:-:S04]  /*3060*/  FSETP.GEU.AND P1, PT, |R21|, 6.5827683646048100446e-37, PT ;  /* 0x036000001500780b */ /* 0x000fc80003f2e200 */
        /* <DEDUP_REMOVED lines=9> */
[----:B------:R-:W-:Y:S05]  /*3100*/  CALL.REL.NOINC `($__internal_5_$__cuda_sm20_div_rn_f64_full) ;  /* 0x0000000000f47944 */ /* 0x000fea0003c00000 */
[----:B------:R-:W-:Y:S01]  /*3110*/  IMAD.MOV.U32 R2, RZ, RZ, R0 ;  /* 0x000000ffff027224 */ /* 0x000fe200078e0000 */
[----:B------:R-:W-:-:S07]  /*3120*/  MOV R3, R17 ;  /* 0x0000001100037202 */ /* 0x000fce0000000f00 */
.L_x_245:
        /* <DEDUP_REMOVED lines=8> */
[----:B-1----:R-:W-:Y:S05]  /*31b0*/  CALL.REL.NOINC `($__internal_6_$__cuda_sm20_sqrt_rn_f32_slowpath) ;  /* 0x0000000800387944 */ /* 0x002fea0003c00000 */
[----:B------:R-:W-:Y:S05]  /*31c0*/  BSYNC.RECONVERGENT B0 ;  /* 0x0000000000007941 */ /* 0x000fea0003800200 */
.L_x_247:
[----:B------:R-:W-:Y:S01]  /*31d0*/  IMAD.MOV.U32 R5, RZ, RZ, R17 ;  /* 0x000000ffff057224 */ /* 0x000fe200078e0011 */
[----:B------:R-:W-:Y:S06]  /*31e0*/  BRA `(.L_x_248) ;  /* 0x0000000000107947 */ /* 0x000fec0003800000 */
.L_x_246:
[----:B-1----:R-:W-:Y:S01]  /*31f0*/  FMUL.FTZ R5, R4, R11 ;  /* 0x0000000b04057220 */ /* 0x002fe20000410000 */
[----:B------:R-:W-:-:S03]  /*3200*/  FMUL.FTZ R2, R11, 0.5 ;  /* 0x3f0000000b027820 */ /* 0x000fc60000410000 */
[----:B------:R-:W-:-:S04]  /*3210*/  FFMA R0, -R5, R5, R4 ;  /* 0x0000000505007223 */ /* 0x000fc80000000104 */
[----:B------:R-:W-:-:S07]  /*3220*/  FFMA R5, R0, R2, R5 ;  /* 0x0000000200057223 */ /* 0x000fce0000000005 */
.L_x_248:
[----:B------:R-:W0:Y:S01]  /*3230*/  MUFU.RCP64H R3, R7 ;  /* 0x0000000700037308 */ /* 0x000e220000001800 */
[----:B------:R-:W-:-:S06]  /*3240*/  HFMA2 R2, -RZ, RZ, 0, 5.9604644775390625e-08 ;  /* 0x00000001ff027431 */ /* 0x000fcc00000001ff */
[----:B0-----:R-:W-:-:S08]  /*3250*/  DFMA R10, -R6, R2, 1 ;  /* 0x3ff00000060a742b */ /* 0x001fd00000000102 */
[----:B------:R-:W-:-:S08]  /*3260*/  DFMA R10, R10, R10, R10 ;  /* 0x0000000a0a0a722b */ /* 0x000fd0000000000a */
[----:B------:R-:W-:Y:S02]  /*3270*/  DFMA R10, R2, R10, R2 ;  /* 0x0000000a020a722b */ /* 0x000fe40000000002 */
[----:B------:R-:W-:-:S06]  /*3280*/  DMUL R2, R8, 4 ;  /* 0x4010000008027828 */ /* 0x000fcc0000000000 */
[----:B------:R-:W-:Y:S02]  /*3290*/  DFMA R12, -R6, R10, 1 ;  /* 0x3ff00000060c742b */ /* 0x000fe4000000010a */
[----:B------:R-:W-:-:S06]  /*32a0*/  DFMA R20, R8, R2, -1 ;  /* 0xbff000000814742b */ /* 0x000fcc0000000002 */
        /* <DEDUP_REMOVED lines=14> */
.L_x_249:
        /* <DEDUP_REMOVED lines=10> */
.L_x_251:
[----:B------:R-:W-:Y:S01]  /*3430*/  IMAD.MOV.U32 R0, RZ, RZ, R17 ;  /* 0x000000ffff007224 */ /* 0x000fe200078e0011 */
[----:B------:R-:W-:Y:S06]  /*3440*/  BRA `(.L_x_252) ;  /* 0x0000000000107947 */ /* 0x000fec0003800000 */
.L_x_250:
[----:B-1----:R-:W-:Y:S01]  /*3450*/  FMUL.FTZ R0, R3, R4 ;  /* 0x0000000403007220 */ /* 0x002fe20000410000 */
[----:B------:R-:W-:-:S03]  /*3460*/  FMUL.FTZ R2, R4, 0.5 ;  /* 0x3f00000004027820 */ /* 0x000fc60000410000 */
[----:B------:R-:W-:-:S04]  /*3470*/  FFMA R3, -R0, R0, R3 ;  /* 0x0000000000037223 */ /* 0x000fc80000000103 */
[----:B------:R-:W-:-:S07]  /*3480*/  FFMA R0, R3, R2, R0 ;  /* 0x0000000203007223 */ /* 0x000fce0000000000 */
.L_x_252:
[----:B------:R-:W-:Y:S01]  /*3490*/  FMUL R0, R33, R0 ;  /* 0x0000000021007220 */ /* 0x000fe20000400000 */
[----:B------:R-:W-:-:S04]  /*34a0*/  FMUL R5, R5, R30 ;  /* 0x0000001e05057220 */ /* 0x000fc80000400000 */
[----:B------:R-:W-:-:S07]  /*34b0*/  FFMA R4, R0, R31, -R5 ;  /* 0x0000001f00047223 */ /* 0x000fce0000000805 */
.L_x_200:
[----:B------:R-:W-:-:S04]  /*34c0*/  MOV R37, 0x0 ;  /* 0x0000000000257802 */ /* 0x000fc80000000f00 */
[----:B-12---:R-:W-:Y:S05]  /*34d0*/  RET.REL.NODEC R36 `(_Z12compute_ALPsiiiPfS_) ;  /* 0xffffffc824c87950 */ /* 0x006fea0003c3ffff */
        .weak           $__internal_5_$__cuda_sm20_div_rn_f64_full
        .type           $__internal_5_$__cuda_sm20_div_rn_f64_full,@function
        .size           $__internal_5_$__cuda_sm20_div_rn_f64_full,($__internal_6_$__cuda_sm20_sqrt_rn_f32_slowpath - $__internal_5_$__cuda_sm20_div_rn_f64_full)
$__internal_5_$__cuda_sm20_div_rn_f64_full:
[C---:B------:R-:W-:Y:S01]  /*34e0*/  FSETP.GEU.AND P0, PT, |R19|.reuse, 1.469367938527859385e-39, PT ;  /* 0x001000001300780b */ /* 0x040fe20003f0e200 */
[----:B------:R-:W-:Y:S01]  /*34f0*/  IMAD.MOV.U32 R22, RZ, RZ, R20 ;  /* 0x000000ffff167224 */ /* 0x000fe200078e0014 */
[C---:B------:R-:W-:Y:S02]  /*3500*/  LOP3.LUT R16, R19.reuse, 0x800fffff, RZ, 0xc0, !PT ;  /* 0x800fffff13107812 */ /* 0x040fe400078ec0ff */
[----:B------:R-:W-:Y:S02]  /*3510*/  MOV R2, 0x1 ;  /* 0x0000000100027802 */ /* 0x000fe40000000f00 */
[----:B------:R-:W-:Y:S01]  /*3520*/  LOP3.LUT R17, R16, 0x3ff00000, RZ, 0xfc, !PT ;  /* 0x3ff0000010117812 */ /* 0x000fe200078efcff */
[----:B------:R-:W-:Y:S01]  /*3530*/  IMAD.MOV.U32 R16, RZ, RZ, R18 ;  /* 0x000000ffff107224 */ /* 0x000fe200078e0012 */
[----:B------:R-:W-:-:S05]  /*3540*/  LOP3.LUT R4, R19, 0x7ff00000, RZ, 0xc0, !PT ;  /* 0x7ff0000013047812 */ /* 0x000fca00078ec0ff */
[----:B------:R-:W-:-:S06]  /*3550*/  @!P0 DMUL R16, R18, 8.98846567431157953865e+307 ;  /* 0x7fe0000012108828 */ /* 0x000fcc0000000000 */
[----:B------:R-:W0:Y:S02]  /*3560*/  MUFU.RCP64H R3, R17 ;  /* 0x0000001100037308 */ /* 0x000e240000001800 */
[----:B0-----:R-:W-:-:S08]  /*3570*/  DFMA R26, R2, -R16, 1 ;  /* 0x3ff00000021a742b */ /* 0x001fd00000000810 */
[----:B------:R-:W-:-:S08]  /*3580*/  DFMA R26, R26, R26, R26 ;  /* 0x0000001a1a1a722b */ /* 0x000fd0000000001a */
[----:B------:R-:W-:Y:S01]  /*3590*/  DFMA R26, R2, R26, R2 ;  /* 0x0000001a021a722b */ /* 0x000fe20000000002 */
[----:B------:R-:W-:Y:S01]  /*35a0*/  LOP3.LUT R3, R21, 0x7ff00000, RZ, 0xc0, !PT ;  /* 0x7ff0000015037812 */ /* 0x000fe200078ec0ff */
[----:B------:R-:W-:-:S03]  /*35b0*/  IMAD.MOV.U32 R2, RZ, RZ, 0x1ca00000 ;  /* 0x1ca00000ff027424 */ /* 0x000fc600078e00ff */
[----:B------:R-:W-:-:S03]  /*35c0*/  ISETP.GE.U32.AND P1, PT, R3, R4, PT ;  /* 0x000000040300720c */ /* 0x000fc60003f26070 */
[C---:B------:R-:W-:Y:S01]  /*35d0*/  DFMA R24, R26.reuse, -R16, 1 ;  /* 0x3ff000001a18742b */ /* 0x040fe20000000810 */
[----:B------:R-:W-:Y:S02]  /*35e0*/  MOV R0, R3 ;  /* 0x0000000300007202 */ /* 0x000fe40000000f00 */
[----:B------:R-:W-:Y:S02]  /*35f0*/  SEL R23, R2, 0x63400000, !P1 ;  /* 0x6340000002177807 */ /* 0x000fe40004800000 */
[----:B------:R-:W-:Y:S02]  /*3600*/  FSETP.GEU.AND P1, PT, |R21|, 1.469367938527859385e-39, PT ;  /* 0x001000001500780b */ /* 0x000fe40003f2e200 */
[----:B------:R-:W-:Y:S01]  /*3610*/  LOP3.LUT R23, R23, 0x800fffff, R21, 0xf8, !PT ;  /* 0x800fffff17177812 */ /* 0x000fe200078ef815 */
[----:B------:R-:W-:-:S10]  /*3620*/  DFMA R24, R26, R24, R26 ;  /* 0x000000181a18722b */ /* 0x000fd4000000001a */
[----:B------:R-:W-:Y:S05]  /*3630*/  @P1 BRA `(.L_x_253) ;  /* 0x0000000000201947 */ /* 0x000fea0003800000 */
[----:B------:R-:W-:Y:S02]  /*3640*/  LOP3.LUT R0, R19, 0x7ff00000, RZ, 0xc0, !PT ;  /* 0x7ff0000013007812 */ /* 0x000fe400078ec0ff */
[----:B------:R-:W-:Y:S02]  /*3650*/  MOV R26, RZ ;  /* 0x000000ff001a7202 */ /* 0x000fe40000000f00 */
[----:B------:R-:W-:-:S04]  /*3660*/  ISETP.GE.U32.AND P1, PT, R3, R0, PT ;  /* 0x000000000300720c */ /* 0x000fc80003f26070 */
[----:B------:R-:W-:-:S04]  /*3670*/  SEL R27, R2, 0x63400000, !P1 ;  /* 0x63400000021b7807 */ /* 0x000fc80004800000 */
[----:B------:R-:W-:-:S04]  /*3680*/  LOP3.LUT R27, R27, 0x80000000, R21, 0xf8, !PT ;  /* 0x800000001b1b7812 */ /* 0x000fc800078ef815 */
[----:B------:R-:W-:-:S06]  /*3690*/  LOP3.LUT R27, R27, 0x100000, RZ, 0xfc, !PT ;  /* 0x001000001b1b7812 */ /* 0x000fcc00078efcff */
[----:B------:R-:W-:-:S10]  /*36a0*/  DFMA R22, R22, 2, -R26 ;  /* 0x400000001616782b */ /* 0x000fd4000000081a */
[----:B------:R-:W-:-:S07]  /*36b0*/  LOP3.LUT R0, R23, 0x7ff00000, RZ, 0xc0, !PT ;  /* 0x7ff0000017007812 */ /* 0x000fce00078ec0ff */
.L_x_253:
        /* <DEDUP_REMOVED lines=9> */
[----:B------:R-:W-:Y:S01]  /*3750*/  LOP3.LUT R4, R19, 0x7ff00000, RZ, 0xc0, !PT ;  /* 0x7ff0000013047812 */ /* 0x000fe200078ec0ff */
[----:B------:R-:W-:-:S03]  /*3760*/  IMAD.MOV.U32 R20, RZ, RZ, RZ ;  /* 0x000000ffff147224 */ /* 0x000fc600078e00ff */
[CC--:B------:R-:W-:Y:S02]  /*3770*/  VIADDMNMX R0, R3.reuse, -R4.reuse, 0xb9600000, !PT ;  /* 0xb960000003007446 */ /* 0x0c0fe40007800904 */
[----:B------:R-:W-:Y:S02]  /*3780*/  ISETP.GE.U32.AND P0, PT, R3, R4, PT ;  /* 0x000000040300720c */ /* 0x000fe40003f06070 */
[----:B------:R-:W-:Y:S02]  /*3790*/  VIMNMX R0, PT, PT, R0, 0x46a00000, PT ;  /* 0x46a0000000007848 */ /* 0x000fe40003fe0100 */
[----:B------:R-:W-:-:S05]  /*37a0*/  SEL R3, R2, 0x63400000, !P0 ;  /* 0x6340000002037807 */ /* 0x000fca0004000000 */
[----:B------:R-:W-:-:S05]  /*37b0*/  IMAD.IADD R0, R0, 0x1, -R3 ;  /* 0x0000000100007824 */ /* 0x000fca00078e0a03 */
[----:B------:R-:W-:-:S06]  /*37c0*/  IADD3 R21, PT, PT, R0, 0x7fe00000, RZ ;  /* 0x7fe0000000157810 */ /* 0x000fcc0007ffe0ff */
[----:B------:R-:W-:-:S10]  /*37d0*/  DMUL R2, R28, R20 ;  /* 0x000000141c027228 */ /* 0x000fd40000000000 */
[----:B------:R-:W-:-:S13]  /*37e0*/  FSETP.GTU.AND P0, PT, |R3|, 1.469367938527859385e-39, PT ;  /* 0x001000000300780b */ /* 0x000fda0003f0c200 */
[----:B------:R-:W-:Y:S05]  /*37f0*/  @P0 BRA `(.L_x_255) ;  /* 0x0000000000940947 */ /* 0x000fea0003800000 */
[----:B------:R-:W-:Y:S01]  /*3800*/  DFMA R16, R28, -R16, R22 ;  /* 0x800000101c10722b */ /* 0x000fe20000000016 */
[----:B------:R-:W-:-:S09]  /*3810*/  MOV R20, RZ ;  /* 0x000000ff00147202 */ /* 0x000fd20000000f00 */
[C---:B------:R-:W-:Y:S02]  /*3820*/  FSETP.NEU.AND P0, PT, R17.reuse, RZ, PT ;  /* 0x000000ff1100720b */ /* 0x040fe40003f0d000 */
[----:B------:R-:W-:-:S04]  /*3830*/  LOP3.LUT R19, R17, 0x80000000, R19, 0x48, !PT ;  /* 0x8000000011137812 */ /* 0x000fc800078e4813 */
[----:B------:R-:W-:-:S07]  /*3840*/  LOP3.LUT R21, R19, R21, RZ, 0xfc, !PT ;  /* 0x0000001513157212 */ /* 0x000fce00078efcff */
[----:B------:R-:W-:Y:S05]  /*3850*/  @!P0 BRA `(.L_x_255) ;  /* 0x00000000007c8947 */ /* 0x000fea0003800000 */
[----:B------:R-:W-:Y:S01]  /*3860*/  IMAD.MOV R17, RZ, RZ, -R0 ;  /* 0x000000ffff117224 */ /* 0x000fe200078e0a00 */
[----:B------:R-:W-:Y:S01]  /*3870*/  MOV R16, RZ ;  /* 0x000000ff00107202 */ /* 0x000fe20000000f00 */
[----:B------:R-:W-:-:S05]  /*3880*/  DMUL.RP R20, R28, R20 ;  /* 0x000000141c147228 */ /* 0x000fca0000008000 */
[----:B------:R-:W-:-:S05]  /*3890*/  DFMA R16, R2, -R16, R28 ;  /* 0x800000100210722b */ /* 0x000fca000000001c */
[----:B------:R-:W-:Y:S02]  /*38a0*/  LOP3.LUT R19, R21, R19, RZ, 0x3c, !PT ;  /* 0x0000001315137212 */ /* 0x000fe400078e3cff */
[----:B------:R-:W-:-:S04]  /*38b0*/  IADD3 R16, PT, PT, -R0, -0x43300000, RZ ;  /* 0xbcd0000000107810 */ /* 0x000fc80007ffe1ff */
[----:B------:R-:W-:-:S04]  /*38c0*/  FSETP.NEU.AND P0, PT, |R17|, R16, PT ;  /* 0x000000101100720b */ /* 0x000fc80003f0d200 */
[----:B------:R-:W-:Y:S02]  /*38d0*/  FSEL R2, R20, R2, !P0 ;  /* 0x0000000214027208 */ /* 0x000fe40004000000 */
[----:B------:R-:W-:Y:S01]  /*38e0*/  FSEL R3, R19, R3, !P0 ;  /* 0x0000000313037208 */ /* 0x000fe20004000000 */
[----:B------:R-:W-:Y:S06]  /*38f0*/  BRA `(.L_x_255) ;  /* 0x0000000000547947 */ /* 0x000fec0003800000 */
.L_x_254:
        /* <DEDUP_REMOVED lines=13> */
[----:B------:R-:W-:-:S03]  /*39d0*/  @P0 MOV R2, RZ ;  /* 0x000000ff00020202 */ /* 0x000fc60000000f00 */
[----:B------:R-:W-:Y:S01]  /*39e0*/  @P0 IMAD.MOV.U32 R3, RZ, RZ, R0 ;  /* 0x000000ffff030224 */ /* 0x000fe200078e0000 */
[----:B------:R-:W-:Y:S06]  /*39f0*/  BRA `(.L_x_255) ;  /* 0x0000000000147947 */ /* 0x000fec0003800000 */
.L_x_257:
[----:B------:R-:W-:Y:S02]  /*3a00*/  LOP3.LUT R3, R19, 0x80000, RZ, 0xfc, !PT ;  /* 0x0008000013037812 */ /* 0x000fe400078efcff */
[----:B------:R-:W-:Y:S01]  /*3a10*/  MOV R2, R18 ;  /* 0x0000001200027202 */ /* 0x000fe20000000f00 */
[----:B------:R-:W-:Y:S06]  /*3a20*/  BRA `(.L_x_255) ;  /* 0x0000000000087947 */ /* 0x000fec0003800000 */
.L_x_256:
[----:B------:R-:W-:Y:S01]  /*3a30*/  LOP3.LUT R3, R21, 0x80000, RZ, 0xfc, !PT ;  /* 0x0008000015037812 */ /* 0x000fe200078efcff */
[----:B------:R-:W-:-:S07]  /*3a40*/  IMAD.MOV.U32 R2, RZ, RZ, R20 ;  /* 0x000000ffff027224 */ /* 0x000fce00078e0014 */
.L_x_255:
[----:B------:R-:W-:Y:S01]  /*3a50*/  MOV R0, R2 ;  /* 0x0000000200007202 */ /* 0x000fe20000000f00 */
[----:B------:R-:W-:Y:S01]  /*3a60*/  IMAD.MOV.U32 R17, RZ, RZ, R3 ;  /* 0x000000ffff117224 */ /* 0x000fe200078e0003 */
[----:B------:R-:W-:Y:S01]  /*3a70*/  MOV R2, R35 ;  /* 0x0000002300027202 */ /* 0x000fe20000000f00 */
[----:B------:R-:W-:-:S04]  /*3a80*/  IMAD.MOV.U32 R3, RZ, RZ, 0x0 ;  /* 0x00000000ff037424 */ /* 0x000fc800078e00ff */
[----:B------:R-:W-:Y:S05]  /*3a90*/  RET.REL.NODEC R2 `(_Z12compute_ALPsiiiPfS_) ;  /* 0xffffffc402587950 */ /* 0x000fea0003c3ffff */
        .weak           $__internal_6_$__cuda_sm20_sqrt_rn_f32_slowpath
        .type           $__internal_6_$__cuda_sm20_sqrt_rn_f32_slowpath,@function
        .size           $__internal_6_$__cuda_sm20_sqrt_rn_f32_slowpath,($__internal_7_$__cuda_sm3x_div_rn_noftz_f32_slowpath - $__internal_6_$__cuda_sm20_sqrt_rn_f32_slowpath)
$__internal_6_$__cuda_sm20_sqrt_rn_f32_slowpath:
[----:B------:R-:W-:-:S13]  /*3aa0*/  LOP3.LUT P1, RZ, R2, 0x7fffffff, RZ, 0xc0, !PT ;  /* 0x7fffffff02ff7812 */ /* 0x000fda000782c0ff */
[----:B------:R-:W-:Y:S01]  /*3ab0*/  @!P1 MOV R3, R2 ;  /* 0x0000000200039202 */ /* 0x000fe20000000f00 */
        /* <DEDUP_REMOVED lines=17> */
.L_x_258:
[----:B------:R-:W-:Y:S01]  /*3bd0*/  IMAD.MOV.U32 R17, RZ, RZ, R3 ;  /* 0x000000ffff117224 */ /* 0x000fe200078e0003 */
[----:B------:R-:W-:Y:S01]  /*3be0*/  MOV R2, R16 ;  /* 0x0000001000027202 */ /* 0x000fe20000000f00 */
[----:B------:R-:W-:-:S04]  /*3bf0*/  IMAD.MOV.U32 R3, RZ, RZ, 0x0 ;  /* 0x00000000ff037424 */ /* 0x000fc800078e00ff */
[----:B------:R-:W-:Y:S05]  /*3c00*/  RET.REL.NODEC R2 `(_Z12compute_ALPsiiiPfS_) ;  /* 0xffffffc002fc7950 */ /* 0x000fea0003c3ffff */
        .weak           $__internal_7_$__cuda_sm3x_div_rn_noftz_f32_slowpath
        .type           $__internal_7_$__cuda_sm3x_div_rn_noftz_f32_slowpath,@function
        .size           $__internal_7_$__cuda_sm3x_div_rn_noftz_f32_slowpath,(.L_x_279 - $__internal_7_$__cuda_sm3x_div_rn_noftz_f32_slowpath)
$__internal_7_$__cuda_sm3x_div_rn_noftz_f32_slowpath:
[----:B------:R-:W-:Y:S02]  /*3c10*/  SHF.R.U32.HI R7, RZ, 0x17, R3 ;  /* 0x00000017ff077819 */ /* 0x000fe40000011603 */
[----:B------:R-:W-:Y:S02]  /*3c20*/  SHF.R.U32.HI R2, RZ, 0x17, R0 ;  /* 0x00000017ff027819 */ /* 0x000fe40000011600 */
[----:B------:R-:W-:Y:S02]  /*3c30*/  LOP3.LUT R14, R7, 0xff, RZ, 0xc0, !PT ;  /* 0x000000ff070e7812 */ /* 0x000fe400078ec0ff */
[----:B------:R-:W-:Y:S02]  /*3c40*/  LOP3.LUT R12, R2, 0xff, RZ, 0xc0, !PT ;  /* 0x000000ff020c7812 */ /* 0x000fe400078ec0ff */
[----:B------:R-:W-:Y:S02]  /*3c50*/  IADD3 R11, PT, PT, R14, -0x1, RZ ;  /* 0xffffffff0e0b7810 */ /* 0x000fe40007ffe0ff */
[----:B------:R-:W-:Y:S01]  /*3c60*/  MOV R2, R0 ;  /* 0x0000000000027202 */ /* 0x000fe20000000f00 */
[----:B------:R-:W-:Y:S01]  /*3c70*/  VIADD R10, R12, 0xffffffff ;  /* 0xffffffff0c0a7836 */ /* 0x000fe20000000000 */
        /* <DEDUP_REMOVED lines=25> */
[----:B------:R-:W-:Y:S02]  /*3e10*/  @!P1 FFMA R3, R3, 1.84467440737095516160e+19, RZ ;  /* 0x5f80000003039823 */ /* 0x000fe400000000ff */
[----:B------:R-:W-:-:S07]  /*3e20*/  @!P1 IADD3 R7, PT, PT, R7, 0x40, RZ ;  /* 0x0000004007079810 */ /* 0x000fce0007ffe0ff */
.L_x_259:
[----:B------:R-:W-:-:S05]  /*3e30*/  LEA R10, R14, 0xc0800000, 0x17 ;  /* 0xc08000000e0a7811 */ /* 0x000fca00078eb8ff */
[----:B------:R-:W-:Y:S01]  /*3e40*/  IMAD.IADD R10, R3, 0x1, -R10 ;  /* 0x00000001030a7824 */ /* 0x000fe200078e0a0a */
[----:B------:R-:W-:-:S03]  /*3e50*/  IADD3 R3, PT, PT, R12, -0x7f, RZ ;  /* 0xffffff810c037810 */ /* 0x000fc60007ffe0ff */
[----:B------:R0:W1:Y:S01]  /*3e60*/  MUFU.RCP R11, R10 ;  /* 0x0000000a000b7308 */ /* 0x0000620000001000 */
[----:B------:R-:W-:Y:S01]  /*3e70*/  FADD.FTZ R13, -R10, -RZ ;  /* 0x800000ff0a0d7221 */ /* 0x000fe20000010100 */
[C---:B------:R-:W-:Y:S01]  /*3e80*/  IMAD R2, R3.reuse, -0x800000, R2 ;  /* 0xff80000003027824 */ /* 0x040fe200078e0202 */
[----:B0-----:R-:W-:-:S05]  /*3e90*/  IADD3 R10, PT, PT, R3, 0x7f, -R14 ;  /* 0x0000007f030a7810 */ /* 0x001fca0007ffe80e */
[----:B------:R-:W-:Y:S02]  /*3ea0*/  IMAD.IADD R10, R10, 0x1, R7 ;  /* 0x000000010a0a7824 */ /* 0x000fe400078e0207 */
[----:B-1----:R-:W-:-:S04]  /*3eb0*/  FFMA R12, R11, R13, 1 ;  /* 0x3f8000000b0c7423 */ /* 0x002fc8000000000d */
[----:B------:R-:W-:-:S04]  /*3ec0*/  FFMA R16, R11, R12, R11 ;  /* 0x0000000c0b107223 */ /* 0x000fc8000000000b */
[----:B------:R-:W-:-:S04]  /*3ed0*/  FFMA R11, R2, R16, RZ ;  /* 0x00000010020b7223 */ /* 0x000fc800000000ff */
[----:B------:R-:W-:-:S04]  /*3ee0*/  FFMA R12, R13, R11, R2 ;  /* 0x0000000b0d0c7223 */ /* 0x000fc80000000002 */
[----:B------:R-:W-:-:S04]  /*3ef0*/  FFMA R11, R16, R12, R11 ;  /* 0x0000000c100b7223 */ /* 0x000fc8000000000b */
[----:B------:R-:W-:-:S04]  /*3f00*/  FFMA R12, R13, R11, R2 ;  /* 0x0000000b0d0c7223 */ /* 0x000fc80000000002 */
[----:B------:R-:W-:-:S05]  /*3f10*/  FFMA R2, R16, R12, R11 ;  /* 0x0000000c10027223 */ /* 0x000fca000000000b */
[----:B------:R-:W-:-:S04]  /*3f20*/  SHF.R.U32.HI R3, RZ, 0x17, R2 ;  /* 0x00000017ff037819 */ /* 0x000fc80000011602 */
[----:B------:R-:W-:-:S04]  /*3f30*/  LOP3.LUT R3, R3, 0xff, RZ, 0xc0, !PT ;  /* 0x000000ff03037812 */ /* 0x000fc800078ec0ff */
[----:B------:R-:W-:-:S05]  /*3f40*/  IADD3 R13, PT, PT, R3, R10, RZ ;  /* 0x0000000a030d7210 */ /* 0x000fca0007ffe0ff */
        /* <DEDUP_REMOVED lines=11> */
[CCC-:B------:R-:W-:Y:S01]  /*4000*/  FFMA.RM R10, R16.reuse, R12.reuse, R11.reuse ;  /* 0x0000000c100a7223 */ /* 0x1c0fe2000000400b */
[C---:B------:R-:W-:Y:S02]  /*4010*/  ISETP.NE.AND P2, PT, R13.reuse, RZ, PT ;  /* 0x000000ff0d00720c */ /* 0x040fe40003f45270 */
[----:B------:R-:W-:Y:S02]  /*4020*/  ISETP.NE.AND P1, PT, R13, RZ, PT ;  /* 0x000000ff0d00720c */ /* 0x000fe40003f25270 */
[----:B------:R-:W-:Y:S01]  /*4030*/  LOP3.LUT R7, R3, 0x7fffff, RZ, 0xc0, !PT ;  /* 0x007fffff03077812 */ /* 0x000fe200078ec0ff */
[----:B------:R-:W-:Y:S01]  /*4040*/  FFMA.RP R3, R16, R12, R11 ;  /* 0x0000000c10037223 */ /* 0x000fe2000000800b */
[----:B------:R-:W-:Y:S01]  /*4050*/  IADD3 R12, PT, PT, R13, 0x20, RZ ;  /* 0x000000200d0c7810 */ /* 0x000fe20007ffe0ff */
[----:B------:R-:W-:Y:S01]  /*4060*/  IMAD.MOV R11, RZ, RZ, -R13 ;  /* 0x000000ffff0b7224 */ /* 0x000fe200078e0a0d */
        /* <DEDUP_REMOVED lines=10> */
[----:B------:R-:W-:-:S04]  /*4110*/  LOP3.LUT R3, R3, R10, RZ, 0xc0, !PT ;  /* 0x0000000a03037212 */ /* 0x000fc800078ec0ff */
[----:B------:R-:W-:-:S04]  /*4120*/  IADD3 R3, PT, PT, R12, R3, RZ ;  /* 0x000000030c037210 */ /* 0x000fc80007ffe0ff */
[----:B------:R-:W-:Y:S01]  /*4130*/  LOP3.LUT R2, R3, R2, RZ, 0xfc, !PT ;  /* 0x0000000203027212 */ /* 0x000fe200078efcff */
[----:B------:R-:W-:Y:S06]  /*4140*/  BRA `(.L_x_266) ;  /* 0x0000000000347947 */ /* 0x000fec0003800000 */
.L_x_265:
[----:B------:R-:W-:-:S04]  /*4150*/  LOP3.LUT R2, R2, 0x80000000, RZ, 0xc0, !PT ;  /* 0x8000000002027812 */ /* 0x000fc800078ec0ff */
[----:B------:R-:W-:Y:S01]  /*4160*/  LOP3.LUT R2, R2, 0x7f800000, RZ, 0xfc, !PT ;  /* 0x7f80000002027812 */ /* 0x000fe200078efcff */
[----:B------:R-:W-:Y:S06]  /*4170*/  BRA `(.L_x_266) ;  /* 0x0000000000287947 */ /* 0x000fec0003800000 */
.L_x_264:
[----:B------:R-:W-:Y:S01]  /*4180*/  IMAD R2, R10, 0x800000, R2 ;  /* 0x008000000a027824 */ /* 0x000fe200078e0202 */
[----:B------:R-:W-:Y:S06]  /*4190*/  BRA `(.L_x_266) ;  /* 0x0000000000207947 */ /* 0x000fec0003800000 */
.L_x_263:
[----:B------:R-:W-:-:S04]  /*41a0*/  LOP3.LUT R2, R3, 0x80000000, R2, 0x48, !PT ;  /* 0x8000000003027812 */ /* 0x000fc800078e4802 */
[----:B------:R-:W-:Y:S01]  /*41b0*/  LOP3.LUT R2, R2, 0x7f800000, RZ, 0xfc, !PT ;  /* 0x7f80000002027812 */ /* 0x000fe200078efcff */
[----:B------:R-:W-:Y:S06]  /*41c0*/  BRA `(.L_x_266) ;  /* 0x0000000000147947 */ /* 0x000fec0003800000 */
.L_x_262:
[----:B------:R-:W-:Y:S01]  /*41d0*/  LOP3.LUT R2, R3, 0x80000000, R2, 0x48, !PT ;  /* 0x8000000003027812 */ /* 0x000fe200078e4802 */
[----:B------:R-:W-:Y:S06]  /*41e0*/  BRA `(.L_x_266) ;  /* 0x00000000000c7947 */ /* 0x000fec0003800000 */
.L_x_261:
[----:B------:R-:W0:Y:S01]  /*41f0*/  MUFU.RSQ R2, -QNAN ;  /* 0xffc0000000027908 */ /* 0x000e220000001400 */
[----:B------:R-:W-:Y:S05]  /*4200*/  BRA `(.L_x_266) ;  /* 0x0000000000047947 */ /* 0x000fea0003800000 */
.L_x_260:
[----:B------:R-:W-:-:S07]  /*4210*/  FADD.FTZ R2, R0, R3 ;  /* 0x0000000300027221 */ /* 0x000fce0000010000 */
.L_x_266:
[----:B------:R-:W-:-:S04]  /*4220*/  HFMA2 R7, -RZ, RZ, 0, 0 ;  /* 0x00000000ff077431 */ /* 0x000fc800000001ff */
[----:B0-----:R-:W-:Y:S05]  /*4230*/  RET.REL.NODEC R6 `(_Z12compute_ALPsiiiPfS_) ;  /* 0xffffffbc06707950 */ /* 0x001fea0003c3ffff */
.L_x_267:
        /* <DEDUP_REMOVED lines=12> */
.L_x_279:


//--------------------- .nv.global.init           --------------------------
	.section	.nv.global.init,"aw",@progbits
	.align	4
.nv.global.init:
	.type		__cudart_i2opi_f,@object
	.size		__cudart_i2opi_f,(.L_0 - __cudart_i2opi_f)
__cudart_i2opi_f:
        /*0000*/ 	.byte	0x41, 0x90, 0x43, 0x3c, 0x99, 0x95, 0x62, 0xdb, 0xc0, 0xdd, 0x34, 0xf5, 0xd1, 0x57, 0x27, 0xfc
        /*0010*/ 	.byte	0x29, 0x15, 0x44, 0x4e, 0x6e, 0x83, 0xf9, 0xa2
.L_0:


//--------------------- .nv.shared.reserved.0     --------------------------
	.section	.nv.shared.reserved.0,"aw",@nobits
	.weak		__nv_reservedSMEM_offset_0_alias
	.size		__nv_reservedSMEM_offset_0_alias, 0, 64
	.other		__nv_reservedSMEM_offset_0_alias,@"STO_CUDA_RESERVED_SHARED STV_DEFAULT"
__nv_reservedSMEM_offset_0_alias:
	.zero		0
	.zero		64


//--------------------- .nv.constant0._Z10kernel_shtiiiiPfS_S_ --------------------------
	.section	.nv.constant0._Z10kernel_shtiiiiPfS_S_,"a",@progbits
	.sectionflags	@""
	.align	4
.nv.constant0._Z10kernel_shtiiiiPfS_S_:
	.zero		936


//--------------------- .nv.constant0._Z19kernel_legendredowniPfiS_ --------------------------
	.section	.nv.constant0._Z19kernel_legendredowniPfiS_,"a",@progbits
	.sectionflags	@""
	.align	4
.nv.constant0._Z19kernel_legendredowniPfiS_:
	.zero		928


//--------------------- .nv.constant0._Z17kernel_legendreupiPfiS_ --------------------------
	.section	.nv.constant0._Z17kernel_legendreupiPfiS_,"a",@progbits
	.sectionflags	@""
	.align	4
.nv.constant0._Z17kernel_legendreupiPfiS_:
	.zero		928


//--------------------- .nv.constant0._Z12compute_ALPsiiiPfS_ --------------------------
	.section	.nv.constant0._Z12compute_ALPsiiiPfS_,"a",@progbits
	.sectionflags	@""
	.align	4
.nv.constant0._Z12compute_ALPsiiiPfS_:
	.zero		928


//--------------------- SYMBOLS --------------------------

	.type		.nv.reservedSmem.offset0,@object
	.size		.nv.reservedSmem.offset0,0x4
